//
// Generated by NVIDIA NVVM Compiler
//
// Compiler Build ID: CL-36424714
// Cuda compilation tools, release 13.0, V13.0.88
// Based on NVVM 20.0.0
//

.version 9.0
.target sm_100
.address_size 64

	// .globl	_Z29calculateCompactWeightsKernelP18CompactBipartitionS0_PiPdS1_S1_iii

.visible .entry _Z29calculateCompactWeightsKernelP18CompactBipartitionS0_PiPdS1_S1_iii(
	.param .u64 .ptr .align 1 _Z29calculateCompactWeightsKernelP18CompactBipartitionS0_PiPdS1_S1_iii_param_0,
	.param .u64 .ptr .align 1 _Z29calculateCompactWeightsKernelP18CompactBipartitionS0_PiPdS1_S1_iii_param_1,
	.param .u64 .ptr .align 1 _Z29calculateCompactWeightsKernelP18CompactBipartitionS0_PiPdS1_S1_iii_param_2,
	.param .u64 .ptr .align 1 _Z29calculateCompactWeightsKernelP18CompactBipartitionS0_PiPdS1_S1_iii_param_3,
	.param .u64 .ptr .align 1 _Z29calculateCompactWeightsKernelP18CompactBipartitionS0_PiPdS1_S1_iii_param_4,
	.param .u64 .ptr .align 1 _Z29calculateCompactWeightsKernelP18CompactBipartitionS0_PiPdS1_S1_iii_param_5,
	.param .u32 _Z29calculateCompactWeightsKernelP18CompactBipartitionS0_PiPdS1_S1_iii_param_6,
	.param .u32 _Z29calculateCompactWeightsKernelP18CompactBipartitionS0_PiPdS1_S1_iii_param_7,
	.param .u32 _Z29calculateCompactWeightsKernelP18CompactBipartitionS0_PiPdS1_S1_iii_param_8
)
{
	.reg .pred 	%p<442>;
	.reg .b32 	%r<999>;
	.reg .b64 	%rd<326>;
	.reg .b64 	%fd<20>;

	ld.param.u64 	%rd6, [_Z29calculateCompactWeightsKernelP18CompactBipartitionS0_PiPdS1_S1_iii_param_0];
	ld.param.u64 	%rd7, [_Z29calculateCompactWeightsKernelP18CompactBipartitionS0_PiPdS1_S1_iii_param_1];
	ld.param.u64 	%rd8, [_Z29calculateCompactWeightsKernelP18CompactBipartitionS0_PiPdS1_S1_iii_param_2];
	ld.param.u64 	%rd10, [_Z29calculateCompactWeightsKernelP18CompactBipartitionS0_PiPdS1_S1_iii_param_4];
	ld.param.u64 	%rd11, [_Z29calculateCompactWeightsKernelP18CompactBipartitionS0_PiPdS1_S1_iii_param_5];
	ld.param.u32 	%r217, [_Z29calculateCompactWeightsKernelP18CompactBipartitionS0_PiPdS1_S1_iii_param_6];
	ld.param.u32 	%r215, [_Z29calculateCompactWeightsKernelP18CompactBipartitionS0_PiPdS1_S1_iii_param_7];
	ld.param.u32 	%r216, [_Z29calculateCompactWeightsKernelP18CompactBipartitionS0_PiPdS1_S1_iii_param_8];
	cvta.to.global.u64 	%rd1, %rd10;
	cvta.to.global.u64 	%rd2, %rd11;
	mov.u32 	%r218, %ctaid.x;
	mov.u32 	%r219, %ntid.x;
	mov.u32 	%r220, %tid.x;
	mad.lo.s32 	%r1, %r218, %r219, %r220;
	setp.ge.s32 	%p1, %r1, %r217;
	@%p1 bra 	$L__BB0_109;
	cvta.to.global.u64 	%rd12, %rd6;
	mul.wide.s32 	%rd13, %r1, 20;
	add.s64 	%rd3, %rd12, %rd13;
	ld.global.u32 	%r2, [%rd3+4];
	ld.global.u32 	%r3, [%rd3+8];
	ld.global.u32 	%r4, [%rd3+12];
	ld.global.u32 	%r5, [%rd3+16];
	setp.lt.s32 	%p2, %r215, 1;
	mov.f64 	%fd19, 0d0000000000000000;
	@%p2 bra 	$L__BB0_108;
	ld.global.u32 	%r222, [%rd3];
	sub.s32 	%r6, %r3, %r2;
	mul.lo.s32 	%r7, %r222, %r216;
	sub.s32 	%r8, %r5, %r4;
	not.b32 	%r223, %r2;
	add.s32 	%r9, %r3, %r223;
	and.b32  	%r10, %r6, 7;
	and.b32  	%r11, %r6, 3;
	not.b32 	%r224, %r4;
	add.s32 	%r12, %r5, %r224;
	and.b32  	%r13, %r8, 7;
	and.b32  	%r14, %r8, 3;
	and.b32  	%r15, %r8, -8;
	cvta.to.global.u64 	%rd4, %rd7;
	cvta.to.global.u64 	%rd5, %rd8;
	mov.f64 	%fd19, 0d0000000000000000;
	mov.b32 	%r897, 0;
$L__BB0_3:
	mul.wide.u32 	%rd14, %r897, 20;
	add.s64 	%rd15, %rd4, %rd14;
	ld.global.u32 	%r17, [%rd15];
	ld.global.u32 	%r956, [%rd15+4];
	ld.global.u32 	%r19, [%rd15+8];
	ld.global.u32 	%r981, [%rd15+12];
	ld.global.u32 	%r21, [%rd15+16];
	sub.s32 	%r22, %r19, %r956;
	setp.gt.s32 	%p3, %r6, %r22;
	@%p3 bra 	$L__BB0_16;
	setp.le.s32 	%p4, %r3, %r2;
	mov.b32 	%r923, 0;
	@%p4 bra 	$L__BB0_28;
	setp.lt.u32 	%p5, %r9, 7;
	mul.lo.s32 	%r23, %r17, %r216;
	mov.b32 	%r923, 0;
	mov.u32 	%r915, %r2;
	@%p5 bra 	$L__BB0_8;
	and.b32  	%r229, %r6, -8;
	neg.s32 	%r899, %r229;
	add.s32 	%r898, %r2, %r7;
	mov.b32 	%r923, 0;
	mov.u32 	%r915, %r2;
$L__BB0_7:
	.pragma "nounroll";
	mul.wide.s32 	%rd16, %r898, 4;
	add.s64 	%rd17, %rd2, %rd16;
	ld.global.u32 	%r230, [%rd17];
	add.s32 	%r231, %r230, %r23;
	mul.wide.s32 	%rd18, %r231, 4;
	add.s64 	%rd19, %rd1, %rd18;
	ld.global.u32 	%r232, [%rd19];
	setp.ge.s32 	%p6, %r232, %r956;
	setp.lt.s32 	%p7, %r232, %r19;
	and.pred  	%p8, %p6, %p7;
	selp.u32 	%r233, 1, 0, %p8;
	add.s32 	%r234, %r923, %r233;
	ld.global.u32 	%r235, [%rd17+4];
	add.s32 	%r236, %r235, %r23;
	mul.wide.s32 	%rd20, %r236, 4;
	add.s64 	%rd21, %rd1, %rd20;
	ld.global.u32 	%r237, [%rd21];
	setp.ge.s32 	%p9, %r237, %r956;
	setp.lt.s32 	%p10, %r237, %r19;
	and.pred  	%p11, %p9, %p10;
	selp.u32 	%r238, 1, 0, %p11;
	add.s32 	%r239, %r234, %r238;
	ld.global.u32 	%r240, [%rd17+8];
	add.s32 	%r241, %r240, %r23;
	mul.wide.s32 	%rd22, %r241, 4;
	add.s64 	%rd23, %rd1, %rd22;
	ld.global.u32 	%r242, [%rd23];
	setp.ge.s32 	%p12, %r242, %r956;
	setp.lt.s32 	%p13, %r242, %r19;
	and.pred  	%p14, %p12, %p13;
	selp.u32 	%r243, 1, 0, %p14;
	add.s32 	%r244, %r239, %r243;
	ld.global.u32 	%r245, [%rd17+12];
	add.s32 	%r246, %r245, %r23;
	mul.wide.s32 	%rd24, %r246, 4;
	add.s64 	%rd25, %rd1, %rd24;
	ld.global.u32 	%r247, [%rd25];
	setp.ge.s32 	%p15, %r247, %r956;
	setp.lt.s32 	%p16, %r247, %r19;
	and.pred  	%p17, %p15, %p16;
	selp.u32 	%r248, 1, 0, %p17;
	add.s32 	%r249, %r244, %r248;
	ld.global.u32 	%r250, [%rd17+16];
	add.s32 	%r251, %r250, %r23;
	mul.wide.s32 	%rd26, %r251, 4;
	add.s64 	%rd27, %rd1, %rd26;
	ld.global.u32 	%r252, [%rd27];
	setp.ge.s32 	%p18, %r252, %r956;
	setp.lt.s32 	%p19, %r252, %r19;
	and.pred  	%p20, %p18, %p19;
	selp.u32 	%r253, 1, 0, %p20;
	add.s32 	%r254, %r249, %r253;
	ld.global.u32 	%r255, [%rd17+20];
	add.s32 	%r256, %r255, %r23;
	mul.wide.s32 	%rd28, %r256, 4;
	add.s64 	%rd29, %rd1, %rd28;
	ld.global.u32 	%r257, [%rd29];
	setp.ge.s32 	%p21, %r257, %r956;
	setp.lt.s32 	%p22, %r257, %r19;
	and.pred  	%p23, %p21, %p22;
	selp.u32 	%r258, 1, 0, %p23;
	add.s32 	%r259, %r254, %r258;
	ld.global.u32 	%r260, [%rd17+24];
	add.s32 	%r261, %r260, %r23;
	mul.wide.s32 	%rd30, %r261, 4;
	add.s64 	%rd31, %rd1, %rd30;
	ld.global.u32 	%r262, [%rd31];
	setp.ge.s32 	%p24, %r262, %r956;
	setp.lt.s32 	%p25, %r262, %r19;
	and.pred  	%p26, %p24, %p25;
	selp.u32 	%r263, 1, 0, %p26;
	add.s32 	%r264, %r259, %r263;
	ld.global.u32 	%r265, [%rd17+28];
	add.s32 	%r266, %r265, %r23;
	mul.wide.s32 	%rd32, %r266, 4;
	add.s64 	%rd33, %rd1, %rd32;
	ld.global.u32 	%r267, [%rd33];
	setp.ge.s32 	%p27, %r267, %r956;
	setp.lt.s32 	%p28, %r267, %r19;
	and.pred  	%p29, %p27, %p28;
	selp.u32 	%r268, 1, 0, %p29;
	add.s32 	%r923, %r264, %r268;
	add.s32 	%r915, %r915, 8;
	add.s32 	%r899, %r899, 8;
	add.s32 	%r898, %r898, 8;
	setp.eq.s32 	%p30, %r899, 0;
	@%p30 bra 	$L__BB0_8;
	bra.uni 	$L__BB0_7;
$L__BB0_8:
	setp.eq.s32 	%p31, %r10, 0;
	@%p31 bra 	$L__BB0_28;
	add.s32 	%r270, %r10, -1;
	setp.lt.u32 	%p32, %r270, 3;
	@%p32 bra 	$L__BB0_11;
	add.s32 	%r271, %r915, %r7;
	mul.wide.s32 	%rd34, %r271, 4;
	add.s64 	%rd35, %rd2, %rd34;
	ld.global.u32 	%r272, [%rd35];
	add.s32 	%r273, %r272, %r23;
	mul.wide.s32 	%rd36, %r273, 4;
	add.s64 	%rd37, %rd1, %rd36;
	ld.global.u32 	%r274, [%rd37];
	setp.ge.s32 	%p33, %r274, %r956;
	setp.lt.s32 	%p34, %r274, %r19;
	and.pred  	%p35, %p33, %p34;
	selp.u32 	%r275, 1, 0, %p35;
	add.s32 	%r276, %r923, %r275;
	ld.global.u32 	%r277, [%rd35+4];
	add.s32 	%r278, %r277, %r23;
	mul.wide.s32 	%rd38, %r278, 4;
	add.s64 	%rd39, %rd1, %rd38;
	ld.global.u32 	%r279, [%rd39];
	setp.ge.s32 	%p36, %r279, %r956;
	setp.lt.s32 	%p37, %r279, %r19;
	and.pred  	%p38, %p36, %p37;
	selp.u32 	%r280, 1, 0, %p38;
	add.s32 	%r281, %r276, %r280;
	ld.global.u32 	%r282, [%rd35+8];
	add.s32 	%r283, %r282, %r23;
	mul.wide.s32 	%rd40, %r283, 4;
	add.s64 	%rd41, %rd1, %rd40;
	ld.global.u32 	%r284, [%rd41];
	setp.ge.s32 	%p39, %r284, %r956;
	setp.lt.s32 	%p40, %r284, %r19;
	and.pred  	%p41, %p39, %p40;
	selp.u32 	%r285, 1, 0, %p41;
	add.s32 	%r286, %r281, %r285;
	ld.global.u32 	%r287, [%rd35+12];
	add.s32 	%r288, %r287, %r23;
	mul.wide.s32 	%rd42, %r288, 4;
	add.s64 	%rd43, %rd1, %rd42;
	ld.global.u32 	%r289, [%rd43];
	setp.ge.s32 	%p42, %r289, %r956;
	setp.lt.s32 	%p43, %r289, %r19;
	and.pred  	%p44, %p42, %p43;
	selp.u32 	%r290, 1, 0, %p44;
	add.s32 	%r923, %r286, %r290;
	add.s32 	%r915, %r915, 4;
$L__BB0_11:
	setp.eq.s32 	%p45, %r11, 0;
	@%p45 bra 	$L__BB0_28;
	setp.eq.s32 	%p46, %r11, 1;
	@%p46 bra 	$L__BB0_14;
	add.s32 	%r292, %r915, %r7;
	mul.wide.s32 	%rd44, %r292, 4;
	add.s64 	%rd45, %rd2, %rd44;
	ld.global.u32 	%r293, [%rd45];
	add.s32 	%r294, %r293, %r23;
	mul.wide.s32 	%rd46, %r294, 4;
	add.s64 	%rd47, %rd1, %rd46;
	ld.global.u32 	%r295, [%rd47];
	setp.ge.s32 	%p47, %r295, %r956;
	setp.lt.s32 	%p48, %r295, %r19;
	and.pred  	%p49, %p47, %p48;
	selp.u32 	%r296, 1, 0, %p49;
	add.s32 	%r297, %r923, %r296;
	ld.global.u32 	%r298, [%rd45+4];
	add.s32 	%r299, %r298, %r23;
	mul.wide.s32 	%rd48, %r299, 4;
	add.s64 	%rd49, %rd1, %rd48;
	ld.global.u32 	%r300, [%rd49];
	setp.ge.s32 	%p50, %r300, %r956;
	setp.lt.s32 	%p51, %r300, %r19;
	and.pred  	%p52, %p50, %p51;
	selp.u32 	%r301, 1, 0, %p52;
	add.s32 	%r923, %r297, %r301;
	add.s32 	%r915, %r915, 2;
$L__BB0_14:
	and.b32  	%r302, %r6, 1;
	setp.eq.b32 	%p53, %r302, 1;
	not.pred 	%p54, %p53;
	@%p54 bra 	$L__BB0_28;
	add.s32 	%r303, %r915, %r7;
	mul.wide.s32 	%rd50, %r303, 4;
	add.s64 	%rd51, %rd2, %rd50;
	ld.global.u32 	%r304, [%rd51];
	add.s32 	%r305, %r304, %r23;
	mul.wide.s32 	%rd52, %r305, 4;
	add.s64 	%rd53, %rd1, %rd52;
	ld.global.u32 	%r306, [%rd53];
	setp.ge.s32 	%p55, %r306, %r956;
	setp.lt.s32 	%p56, %r306, %r19;
	and.pred  	%p57, %p55, %p56;
	selp.u32 	%r307, 1, 0, %p57;
	add.s32 	%r923, %r923, %r307;
	bra.uni 	$L__BB0_28;
$L__BB0_16:
	setp.ge.s32 	%p58, %r956, %r19;
	mov.b32 	%r923, 0;
	@%p58 bra 	$L__BB0_28;
	mul.lo.s32 	%r26, %r17, %r216;
	and.b32  	%r27, %r22, 7;
	sub.s32 	%r311, %r956, %r19;
	setp.gt.u32 	%p59, %r311, -8;
	mov.b32 	%r923, 0;
	mov.u32 	%r906, %r956;
	@%p59 bra 	$L__BB0_20;
	and.b32  	%r28, %r22, -8;
	mov.b32 	%r923, 0;
	mov.u32 	%r906, %r956;
	mov.u32 	%r904, %r923;
$L__BB0_19:
	.pragma "nounroll";
	add.s32 	%r313, %r906, %r26;
	mul.wide.s32 	%rd54, %r313, 4;
	add.s64 	%rd55, %rd2, %rd54;
	ld.global.u32 	%r314, [%rd55];
	add.s32 	%r315, %r314, %r7;
	mul.wide.s32 	%rd56, %r315, 4;
	add.s64 	%rd57, %rd1, %rd56;
	ld.global.u32 	%r316, [%rd57];
	setp.ge.s32 	%p60, %r316, %r2;
	setp.lt.s32 	%p61, %r316, %r3;
	and.pred  	%p62, %p60, %p61;
	selp.u32 	%r317, 1, 0, %p62;
	add.s32 	%r318, %r923, %r317;
	ld.global.u32 	%r319, [%rd55+4];
	add.s32 	%r320, %r319, %r7;
	mul.wide.s32 	%rd58, %r320, 4;
	add.s64 	%rd59, %rd1, %rd58;
	ld.global.u32 	%r321, [%rd59];
	setp.ge.s32 	%p63, %r321, %r2;
	setp.lt.s32 	%p64, %r321, %r3;
	and.pred  	%p65, %p63, %p64;
	selp.u32 	%r322, 1, 0, %p65;
	add.s32 	%r323, %r318, %r322;
	ld.global.u32 	%r324, [%rd55+8];
	add.s32 	%r325, %r324, %r7;
	mul.wide.s32 	%rd60, %r325, 4;
	add.s64 	%rd61, %rd1, %rd60;
	ld.global.u32 	%r326, [%rd61];
	setp.ge.s32 	%p66, %r326, %r2;
	setp.lt.s32 	%p67, %r326, %r3;
	and.pred  	%p68, %p66, %p67;
	selp.u32 	%r327, 1, 0, %p68;
	add.s32 	%r328, %r323, %r327;
	ld.global.u32 	%r329, [%rd55+12];
	add.s32 	%r330, %r329, %r7;
	mul.wide.s32 	%rd62, %r330, 4;
	add.s64 	%rd63, %rd1, %rd62;
	ld.global.u32 	%r331, [%rd63];
	setp.ge.s32 	%p69, %r331, %r2;
	setp.lt.s32 	%p70, %r331, %r3;
	and.pred  	%p71, %p69, %p70;
	selp.u32 	%r332, 1, 0, %p71;
	add.s32 	%r333, %r328, %r332;
	ld.global.u32 	%r334, [%rd55+16];
	add.s32 	%r335, %r334, %r7;
	mul.wide.s32 	%rd64, %r335, 4;
	add.s64 	%rd65, %rd1, %rd64;
	ld.global.u32 	%r336, [%rd65];
	setp.ge.s32 	%p72, %r336, %r2;
	setp.lt.s32 	%p73, %r336, %r3;
	and.pred  	%p74, %p72, %p73;
	selp.u32 	%r337, 1, 0, %p74;
	add.s32 	%r338, %r333, %r337;
	ld.global.u32 	%r339, [%rd55+20];
	add.s32 	%r340, %r339, %r7;
	mul.wide.s32 	%rd66, %r340, 4;
	add.s64 	%rd67, %rd1, %rd66;
	ld.global.u32 	%r341, [%rd67];
	setp.ge.s32 	%p75, %r341, %r2;
	setp.lt.s32 	%p76, %r341, %r3;
	and.pred  	%p77, %p75, %p76;
	selp.u32 	%r342, 1, 0, %p77;
	add.s32 	%r343, %r338, %r342;
	ld.global.u32 	%r344, [%rd55+24];
	add.s32 	%r345, %r344, %r7;
	mul.wide.s32 	%rd68, %r345, 4;
	add.s64 	%rd69, %rd1, %rd68;
	ld.global.u32 	%r346, [%rd69];
	setp.ge.s32 	%p78, %r346, %r2;
	setp.lt.s32 	%p79, %r346, %r3;
	and.pred  	%p80, %p78, %p79;
	selp.u32 	%r347, 1, 0, %p80;
	add.s32 	%r348, %r343, %r347;
	ld.global.u32 	%r349, [%rd55+28];
	add.s32 	%r350, %r349, %r7;
	mul.wide.s32 	%rd70, %r350, 4;
	add.s64 	%rd71, %rd1, %rd70;
	ld.global.u32 	%r351, [%rd71];
	setp.ge.s32 	%p81, %r351, %r2;
	setp.lt.s32 	%p82, %r351, %r3;
	and.pred  	%p83, %p81, %p82;
	selp.u32 	%r352, 1, 0, %p83;
	add.s32 	%r923, %r348, %r352;
	add.s32 	%r906, %r906, 8;
	add.s32 	%r904, %r904, 8;
	setp.ne.s32 	%p84, %r904, %r28;
	@%p84 bra 	$L__BB0_19;
$L__BB0_20:
	setp.eq.s32 	%p85, %r27, 0;
	@%p85 bra 	$L__BB0_28;
	and.b32  	%r46, %r22, 3;
	setp.lt.u32 	%p86, %r27, 4;
	@%p86 bra 	$L__BB0_23;
	add.s32 	%r354, %r906, %r26;
	mul.wide.s32 	%rd72, %r354, 4;
	add.s64 	%rd73, %rd2, %rd72;
	ld.global.u32 	%r355, [%rd73];
	add.s32 	%r356, %r355, %r7;
	mul.wide.s32 	%rd74, %r356, 4;
	add.s64 	%rd75, %rd1, %rd74;
	ld.global.u32 	%r357, [%rd75];
	setp.ge.s32 	%p87, %r357, %r2;
	setp.lt.s32 	%p88, %r357, %r3;
	and.pred  	%p89, %p87, %p88;
	selp.u32 	%r358, 1, 0, %p89;
	add.s32 	%r359, %r923, %r358;
	ld.global.u32 	%r360, [%rd73+4];
	add.s32 	%r361, %r360, %r7;
	mul.wide.s32 	%rd76, %r361, 4;
	add.s64 	%rd77, %rd1, %rd76;
	ld.global.u32 	%r362, [%rd77];
	setp.ge.s32 	%p90, %r362, %r2;
	setp.lt.s32 	%p91, %r362, %r3;
	and.pred  	%p92, %p90, %p91;
	selp.u32 	%r363, 1, 0, %p92;
	add.s32 	%r364, %r359, %r363;
	ld.global.u32 	%r365, [%rd73+8];
	add.s32 	%r366, %r365, %r7;
	mul.wide.s32 	%rd78, %r366, 4;
	add.s64 	%rd79, %rd1, %rd78;
	ld.global.u32 	%r367, [%rd79];
	setp.ge.s32 	%p93, %r367, %r2;
	setp.lt.s32 	%p94, %r367, %r3;
	and.pred  	%p95, %p93, %p94;
	selp.u32 	%r368, 1, 0, %p95;
	add.s32 	%r369, %r364, %r368;
	ld.global.u32 	%r370, [%rd73+12];
	add.s32 	%r371, %r370, %r7;
	mul.wide.s32 	%rd80, %r371, 4;
	add.s64 	%rd81, %rd1, %rd80;
	ld.global.u32 	%r372, [%rd81];
	setp.ge.s32 	%p96, %r372, %r2;
	setp.lt.s32 	%p97, %r372, %r3;
	and.pred  	%p98, %p96, %p97;
	selp.u32 	%r373, 1, 0, %p98;
	add.s32 	%r923, %r369, %r373;
	add.s32 	%r906, %r906, 4;
$L__BB0_23:
	setp.eq.s32 	%p99, %r46, 0;
	@%p99 bra 	$L__BB0_28;
	setp.eq.s32 	%p100, %r46, 1;
	@%p100 bra 	$L__BB0_26;
	add.s32 	%r375, %r906, %r26;
	mul.wide.s32 	%rd82, %r375, 4;
	add.s64 	%rd83, %rd2, %rd82;
	ld.global.u32 	%r376, [%rd83];
	add.s32 	%r377, %r376, %r7;
	mul.wide.s32 	%rd84, %r377, 4;
	add.s64 	%rd85, %rd1, %rd84;
	ld.global.u32 	%r378, [%rd85];
	setp.ge.s32 	%p101, %r378, %r2;
	setp.lt.s32 	%p102, %r378, %r3;
	and.pred  	%p103, %p101, %p102;
	selp.u32 	%r379, 1, 0, %p103;
	add.s32 	%r380, %r923, %r379;
	ld.global.u32 	%r381, [%rd83+4];
	add.s32 	%r382, %r381, %r7;
	mul.wide.s32 	%rd86, %r382, 4;
	add.s64 	%rd87, %rd1, %rd86;
	ld.global.u32 	%r383, [%rd87];
	setp.ge.s32 	%p104, %r383, %r2;
	setp.lt.s32 	%p105, %r383, %r3;
	and.pred  	%p106, %p104, %p105;
	selp.u32 	%r384, 1, 0, %p106;
	add.s32 	%r923, %r380, %r384;
	add.s32 	%r906, %r906, 2;
$L__BB0_26:
	and.b32  	%r385, %r22, 1;
	setp.eq.b32 	%p107, %r385, 1;
	not.pred 	%p108, %p107;
	@%p108 bra 	$L__BB0_28;
	add.s32 	%r386, %r906, %r26;
	mul.wide.s32 	%rd88, %r386, 4;
	add.s64 	%rd89, %rd2, %rd88;
	ld.global.u32 	%r387, [%rd89];
	add.s32 	%r388, %r387, %r7;
	mul.wide.s32 	%rd90, %r388, 4;
	add.s64 	%rd91, %rd1, %rd90;
	ld.global.u32 	%r389, [%rd91];
	setp.ge.s32 	%p109, %r389, %r2;
	setp.lt.s32 	%p110, %r389, %r3;
	and.pred  	%p111, %p109, %p110;
	selp.u32 	%r390, 1, 0, %p111;
	add.s32 	%r923, %r923, %r390;
$L__BB0_28:
	sub.s32 	%r73, %r21, %r981;
	setp.gt.s32 	%p112, %r6, %r73;
	@%p112 bra 	$L__BB0_41;
	setp.le.s32 	%p113, %r3, %r2;
	mov.b32 	%r948, 0;
	@%p113 bra 	$L__BB0_53;
	setp.lt.u32 	%p114, %r9, 7;
	mul.lo.s32 	%r74, %r17, %r216;
	mov.b32 	%r948, 0;
	mov.u32 	%r940, %r2;
	@%p114 bra 	$L__BB0_33;
	mov.b32 	%r948, 0;
	mov.u32 	%r940, %r2;
	mov.u32 	%r926, %r948;
$L__BB0_32:
	.pragma "nounroll";
	add.s32 	%r395, %r940, %r7;
	mul.wide.s32 	%rd92, %r395, 4;
	add.s64 	%rd93, %rd2, %rd92;
	ld.global.u32 	%r396, [%rd93];
	add.s32 	%r397, %r396, %r74;
	mul.wide.s32 	%rd94, %r397, 4;
	add.s64 	%rd95, %rd1, %rd94;
	ld.global.u32 	%r398, [%rd95];
	setp.ge.s32 	%p115, %r398, %r981;
	setp.lt.s32 	%p116, %r398, %r21;
	and.pred  	%p117, %p115, %p116;
	selp.u32 	%r399, 1, 0, %p117;
	add.s32 	%r400, %r948, %r399;
	ld.global.u32 	%r401, [%rd93+4];
	add.s32 	%r402, %r401, %r74;
	mul.wide.s32 	%rd96, %r402, 4;
	add.s64 	%rd97, %rd1, %rd96;
	ld.global.u32 	%r403, [%rd97];
	setp.ge.s32 	%p118, %r403, %r981;
	setp.lt.s32 	%p119, %r403, %r21;
	and.pred  	%p120, %p118, %p119;
	selp.u32 	%r404, 1, 0, %p120;
	add.s32 	%r405, %r400, %r404;
	ld.global.u32 	%r406, [%rd93+8];
	add.s32 	%r407, %r406, %r74;
	mul.wide.s32 	%rd98, %r407, 4;
	add.s64 	%rd99, %rd1, %rd98;
	ld.global.u32 	%r408, [%rd99];
	setp.ge.s32 	%p121, %r408, %r981;
	setp.lt.s32 	%p122, %r408, %r21;
	and.pred  	%p123, %p121, %p122;
	selp.u32 	%r409, 1, 0, %p123;
	add.s32 	%r410, %r405, %r409;
	ld.global.u32 	%r411, [%rd93+12];
	add.s32 	%r412, %r411, %r74;
	mul.wide.s32 	%rd100, %r412, 4;
	add.s64 	%rd101, %rd1, %rd100;
	ld.global.u32 	%r413, [%rd101];
	setp.ge.s32 	%p124, %r413, %r981;
	setp.lt.s32 	%p125, %r413, %r21;
	and.pred  	%p126, %p124, %p125;
	selp.u32 	%r414, 1, 0, %p126;
	add.s32 	%r415, %r410, %r414;
	ld.global.u32 	%r416, [%rd93+16];
	add.s32 	%r417, %r416, %r74;
	mul.wide.s32 	%rd102, %r417, 4;
	add.s64 	%rd103, %rd1, %rd102;
	ld.global.u32 	%r418, [%rd103];
	setp.ge.s32 	%p127, %r418, %r981;
	setp.lt.s32 	%p128, %r418, %r21;
	and.pred  	%p129, %p127, %p128;
	selp.u32 	%r419, 1, 0, %p129;
	add.s32 	%r420, %r415, %r419;
	ld.global.u32 	%r421, [%rd93+20];
	add.s32 	%r422, %r421, %r74;
	mul.wide.s32 	%rd104, %r422, 4;
	add.s64 	%rd105, %rd1, %rd104;
	ld.global.u32 	%r423, [%rd105];
	setp.ge.s32 	%p130, %r423, %r981;
	setp.lt.s32 	%p131, %r423, %r21;
	and.pred  	%p132, %p130, %p131;
	selp.u32 	%r424, 1, 0, %p132;
	add.s32 	%r425, %r420, %r424;
	ld.global.u32 	%r426, [%rd93+24];
	add.s32 	%r427, %r426, %r74;
	mul.wide.s32 	%rd106, %r427, 4;
	add.s64 	%rd107, %rd1, %rd106;
	ld.global.u32 	%r428, [%rd107];
	setp.ge.s32 	%p133, %r428, %r981;
	setp.lt.s32 	%p134, %r428, %r21;
	and.pred  	%p135, %p133, %p134;
	selp.u32 	%r429, 1, 0, %p135;
	add.s32 	%r430, %r425, %r429;
	ld.global.u32 	%r431, [%rd93+28];
	add.s32 	%r432, %r431, %r74;
	mul.wide.s32 	%rd108, %r432, 4;
	add.s64 	%rd109, %rd1, %rd108;
	ld.global.u32 	%r433, [%rd109];
	setp.ge.s32 	%p136, %r433, %r981;
	setp.lt.s32 	%p137, %r433, %r21;
	and.pred  	%p138, %p136, %p137;
	selp.u32 	%r434, 1, 0, %p138;
	add.s32 	%r948, %r430, %r434;
	add.s32 	%r940, %r940, 8;
	add.s32 	%r926, %r926, 8;
	and.b32  	%r435, %r6, -8;
	setp.eq.s32 	%p139, %r926, %r435;
	@%p139 bra 	$L__BB0_33;
	bra.uni 	$L__BB0_32;
$L__BB0_33:
	setp.eq.s32 	%p140, %r10, 0;
	@%p140 bra 	$L__BB0_53;
	add.s32 	%r437, %r10, -1;
	setp.lt.u32 	%p141, %r437, 3;
	@%p141 bra 	$L__BB0_36;
	add.s32 	%r438, %r940, %r7;
	mul.wide.s32 	%rd110, %r438, 4;
	add.s64 	%rd111, %rd2, %rd110;
	ld.global.u32 	%r439, [%rd111];
	add.s32 	%r440, %r439, %r74;
	mul.wide.s32 	%rd112, %r440, 4;
	add.s64 	%rd113, %rd1, %rd112;
	ld.global.u32 	%r441, [%rd113];
	setp.ge.s32 	%p142, %r441, %r981;
	setp.lt.s32 	%p143, %r441, %r21;
	and.pred  	%p144, %p142, %p143;
	selp.u32 	%r442, 1, 0, %p144;
	add.s32 	%r443, %r948, %r442;
	ld.global.u32 	%r444, [%rd111+4];
	add.s32 	%r445, %r444, %r74;
	mul.wide.s32 	%rd114, %r445, 4;
	add.s64 	%rd115, %rd1, %rd114;
	ld.global.u32 	%r446, [%rd115];
	setp.ge.s32 	%p145, %r446, %r981;
	setp.lt.s32 	%p146, %r446, %r21;
	and.pred  	%p147, %p145, %p146;
	selp.u32 	%r447, 1, 0, %p147;
	add.s32 	%r448, %r443, %r447;
	ld.global.u32 	%r449, [%rd111+8];
	add.s32 	%r450, %r449, %r74;
	mul.wide.s32 	%rd116, %r450, 4;
	add.s64 	%rd117, %rd1, %rd116;
	ld.global.u32 	%r451, [%rd117];
	setp.ge.s32 	%p148, %r451, %r981;
	setp.lt.s32 	%p149, %r451, %r21;
	and.pred  	%p150, %p148, %p149;
	selp.u32 	%r452, 1, 0, %p150;
	add.s32 	%r453, %r448, %r452;
	ld.global.u32 	%r454, [%rd111+12];
	add.s32 	%r455, %r454, %r74;
	mul.wide.s32 	%rd118, %r455, 4;
	add.s64 	%rd119, %rd1, %rd118;
	ld.global.u32 	%r456, [%rd119];
	setp.ge.s32 	%p151, %r456, %r981;
	setp.lt.s32 	%p152, %r456, %r21;
	and.pred  	%p153, %p151, %p152;
	selp.u32 	%r457, 1, 0, %p153;
	add.s32 	%r948, %r453, %r457;
	add.s32 	%r940, %r940, 4;
$L__BB0_36:
	setp.eq.s32 	%p154, %r11, 0;
	@%p154 bra 	$L__BB0_53;
	setp.eq.s32 	%p155, %r11, 1;
	@%p155 bra 	$L__BB0_39;
	add.s32 	%r459, %r940, %r7;
	mul.wide.s32 	%rd120, %r459, 4;
	add.s64 	%rd121, %rd2, %rd120;
	ld.global.u32 	%r460, [%rd121];
	add.s32 	%r461, %r460, %r74;
	mul.wide.s32 	%rd122, %r461, 4;
	add.s64 	%rd123, %rd1, %rd122;
	ld.global.u32 	%r462, [%rd123];
	setp.ge.s32 	%p156, %r462, %r981;
	setp.lt.s32 	%p157, %r462, %r21;
	and.pred  	%p158, %p156, %p157;
	selp.u32 	%r463, 1, 0, %p158;
	add.s32 	%r464, %r948, %r463;
	ld.global.u32 	%r465, [%rd121+4];
	add.s32 	%r466, %r465, %r74;
	mul.wide.s32 	%rd124, %r466, 4;
	add.s64 	%rd125, %rd1, %rd124;
	ld.global.u32 	%r467, [%rd125];
	setp.ge.s32 	%p159, %r467, %r981;
	setp.lt.s32 	%p160, %r467, %r21;
	and.pred  	%p161, %p159, %p160;
	selp.u32 	%r468, 1, 0, %p161;
	add.s32 	%r948, %r464, %r468;
	add.s32 	%r940, %r940, 2;
$L__BB0_39:
	and.b32  	%r469, %r6, 1;
	setp.eq.b32 	%p162, %r469, 1;
	not.pred 	%p163, %p162;
	@%p163 bra 	$L__BB0_53;
	add.s32 	%r470, %r940, %r7;
	mul.wide.s32 	%rd126, %r470, 4;
	add.s64 	%rd127, %rd2, %rd126;
	ld.global.u32 	%r471, [%rd127];
	add.s32 	%r472, %r471, %r74;
	mul.wide.s32 	%rd128, %r472, 4;
	add.s64 	%rd129, %rd1, %rd128;
	ld.global.u32 	%r473, [%rd129];
	setp.ge.s32 	%p164, %r473, %r981;
	setp.lt.s32 	%p165, %r473, %r21;
	and.pred  	%p166, %p164, %p165;
	selp.u32 	%r474, 1, 0, %p166;
	add.s32 	%r948, %r948, %r474;
	bra.uni 	$L__BB0_53;
$L__BB0_41:
	setp.ge.s32 	%p167, %r981, %r21;
	mov.b32 	%r948, 0;
	@%p167 bra 	$L__BB0_53;
	mul.lo.s32 	%r75, %r17, %r216;
	and.b32  	%r76, %r73, 7;
	sub.s32 	%r478, %r981, %r21;
	setp.gt.u32 	%p168, %r478, -8;
	mov.b32 	%r948, 0;
	mov.u32 	%r931, %r981;
	@%p168 bra 	$L__BB0_45;
	and.b32  	%r77, %r73, -8;
	mov.b32 	%r948, 0;
	mov.u32 	%r931, %r981;
	mov.u32 	%r929, %r948;
$L__BB0_44:
	.pragma "nounroll";
	add.s32 	%r480, %r931, %r75;
	mul.wide.s32 	%rd130, %r480, 4;
	add.s64 	%rd131, %rd2, %rd130;
	ld.global.u32 	%r481, [%rd131];
	add.s32 	%r482, %r481, %r7;
	mul.wide.s32 	%rd132, %r482, 4;
	add.s64 	%rd133, %rd1, %rd132;
	ld.global.u32 	%r483, [%rd133];
	setp.ge.s32 	%p169, %r483, %r2;
	setp.lt.s32 	%p170, %r483, %r3;
	and.pred  	%p171, %p169, %p170;
	selp.u32 	%r484, 1, 0, %p171;
	add.s32 	%r485, %r948, %r484;
	ld.global.u32 	%r486, [%rd131+4];
	add.s32 	%r487, %r486, %r7;
	mul.wide.s32 	%rd134, %r487, 4;
	add.s64 	%rd135, %rd1, %rd134;
	ld.global.u32 	%r488, [%rd135];
	setp.ge.s32 	%p172, %r488, %r2;
	setp.lt.s32 	%p173, %r488, %r3;
	and.pred  	%p174, %p172, %p173;
	selp.u32 	%r489, 1, 0, %p174;
	add.s32 	%r490, %r485, %r489;
	ld.global.u32 	%r491, [%rd131+8];
	add.s32 	%r492, %r491, %r7;
	mul.wide.s32 	%rd136, %r492, 4;
	add.s64 	%rd137, %rd1, %rd136;
	ld.global.u32 	%r493, [%rd137];
	setp.ge.s32 	%p175, %r493, %r2;
	setp.lt.s32 	%p176, %r493, %r3;
	and.pred  	%p177, %p175, %p176;
	selp.u32 	%r494, 1, 0, %p177;
	add.s32 	%r495, %r490, %r494;
	ld.global.u32 	%r496, [%rd131+12];
	add.s32 	%r497, %r496, %r7;
	mul.wide.s32 	%rd138, %r497, 4;
	add.s64 	%rd139, %rd1, %rd138;
	ld.global.u32 	%r498, [%rd139];
	setp.ge.s32 	%p178, %r498, %r2;
	setp.lt.s32 	%p179, %r498, %r3;
	and.pred  	%p180, %p178, %p179;
	selp.u32 	%r499, 1, 0, %p180;
	add.s32 	%r500, %r495, %r499;
	ld.global.u32 	%r501, [%rd131+16];
	add.s32 	%r502, %r501, %r7;
	mul.wide.s32 	%rd140, %r502, 4;
	add.s64 	%rd141, %rd1, %rd140;
	ld.global.u32 	%r503, [%rd141];
	setp.ge.s32 	%p181, %r503, %r2;
	setp.lt.s32 	%p182, %r503, %r3;
	and.pred  	%p183, %p181, %p182;
	selp.u32 	%r504, 1, 0, %p183;
	add.s32 	%r505, %r500, %r504;
	ld.global.u32 	%r506, [%rd131+20];
	add.s32 	%r507, %r506, %r7;
	mul.wide.s32 	%rd142, %r507, 4;
	add.s64 	%rd143, %rd1, %rd142;
	ld.global.u32 	%r508, [%rd143];
	setp.ge.s32 	%p184, %r508, %r2;
	setp.lt.s32 	%p185, %r508, %r3;
	and.pred  	%p186, %p184, %p185;
	selp.u32 	%r509, 1, 0, %p186;
	add.s32 	%r510, %r505, %r509;
	ld.global.u32 	%r511, [%rd131+24];
	add.s32 	%r512, %r511, %r7;
	mul.wide.s32 	%rd144, %r512, 4;
	add.s64 	%rd145, %rd1, %rd144;
	ld.global.u32 	%r513, [%rd145];
	setp.ge.s32 	%p187, %r513, %r2;
	setp.lt.s32 	%p188, %r513, %r3;
	and.pred  	%p189, %p187, %p188;
	selp.u32 	%r514, 1, 0, %p189;
	add.s32 	%r515, %r510, %r514;
	ld.global.u32 	%r516, [%rd131+28];
	add.s32 	%r517, %r516, %r7;
	mul.wide.s32 	%rd146, %r517, 4;
	add.s64 	%rd147, %rd1, %rd146;
	ld.global.u32 	%r518, [%rd147];
	setp.ge.s32 	%p190, %r518, %r2;
	setp.lt.s32 	%p191, %r518, %r3;
	and.pred  	%p192, %p190, %p191;
	selp.u32 	%r519, 1, 0, %p192;
	add.s32 	%r948, %r515, %r519;
	add.s32 	%r931, %r931, 8;
	add.s32 	%r929, %r929, 8;
	setp.ne.s32 	%p193, %r929, %r77;
	@%p193 bra 	$L__BB0_44;
$L__BB0_45:
	setp.eq.s32 	%p194, %r76, 0;
	@%p194 bra 	$L__BB0_53;
	and.b32  	%r93, %r73, 3;
	setp.lt.u32 	%p195, %r76, 4;
	@%p195 bra 	$L__BB0_48;
	add.s32 	%r521, %r931, %r75;
	mul.wide.s32 	%rd148, %r521, 4;
	add.s64 	%rd149, %rd2, %rd148;
	ld.global.u32 	%r522, [%rd149];
	add.s32 	%r523, %r522, %r7;
	mul.wide.s32 	%rd150, %r523, 4;
	add.s64 	%rd151, %rd1, %rd150;
	ld.global.u32 	%r524, [%rd151];
	setp.ge.s32 	%p196, %r524, %r2;
	setp.lt.s32 	%p197, %r524, %r3;
	and.pred  	%p198, %p196, %p197;
	selp.u32 	%r525, 1, 0, %p198;
	add.s32 	%r526, %r948, %r525;
	ld.global.u32 	%r527, [%rd149+4];
	add.s32 	%r528, %r527, %r7;
	mul.wide.s32 	%rd152, %r528, 4;
	add.s64 	%rd153, %rd1, %rd152;
	ld.global.u32 	%r529, [%rd153];
	setp.ge.s32 	%p199, %r529, %r2;
	setp.lt.s32 	%p200, %r529, %r3;
	and.pred  	%p201, %p199, %p200;
	selp.u32 	%r530, 1, 0, %p201;
	add.s32 	%r531, %r526, %r530;
	ld.global.u32 	%r532, [%rd149+8];
	add.s32 	%r533, %r532, %r7;
	mul.wide.s32 	%rd154, %r533, 4;
	add.s64 	%rd155, %rd1, %rd154;
	ld.global.u32 	%r534, [%rd155];
	setp.ge.s32 	%p202, %r534, %r2;
	setp.lt.s32 	%p203, %r534, %r3;
	and.pred  	%p204, %p202, %p203;
	selp.u32 	%r535, 1, 0, %p204;
	add.s32 	%r536, %r531, %r535;
	ld.global.u32 	%r537, [%rd149+12];
	add.s32 	%r538, %r537, %r7;
	mul.wide.s32 	%rd156, %r538, 4;
	add.s64 	%rd157, %rd1, %rd156;
	ld.global.u32 	%r539, [%rd157];
	setp.ge.s32 	%p205, %r539, %r2;
	setp.lt.s32 	%p206, %r539, %r3;
	and.pred  	%p207, %p205, %p206;
	selp.u32 	%r540, 1, 0, %p207;
	add.s32 	%r948, %r536, %r540;
	add.s32 	%r931, %r931, 4;
$L__BB0_48:
	setp.eq.s32 	%p208, %r93, 0;
	@%p208 bra 	$L__BB0_53;
	setp.eq.s32 	%p209, %r93, 1;
	@%p209 bra 	$L__BB0_51;
	add.s32 	%r542, %r931, %r75;
	mul.wide.s32 	%rd158, %r542, 4;
	add.s64 	%rd159, %rd2, %rd158;
	ld.global.u32 	%r543, [%rd159];
	add.s32 	%r544, %r543, %r7;
	mul.wide.s32 	%rd160, %r544, 4;
	add.s64 	%rd161, %rd1, %rd160;
	ld.global.u32 	%r545, [%rd161];
	setp.ge.s32 	%p210, %r545, %r2;
	setp.lt.s32 	%p211, %r545, %r3;
	and.pred  	%p212, %p210, %p211;
	selp.u32 	%r546, 1, 0, %p212;
	add.s32 	%r547, %r948, %r546;
	ld.global.u32 	%r548, [%rd159+4];
	add.s32 	%r549, %r548, %r7;
	mul.wide.s32 	%rd162, %r549, 4;
	add.s64 	%rd163, %rd1, %rd162;
	ld.global.u32 	%r550, [%rd163];
	setp.ge.s32 	%p213, %r550, %r2;
	setp.lt.s32 	%p214, %r550, %r3;
	and.pred  	%p215, %p213, %p214;
	selp.u32 	%r551, 1, 0, %p215;
	add.s32 	%r948, %r547, %r551;
	add.s32 	%r931, %r931, 2;
$L__BB0_51:
	and.b32  	%r552, %r73, 1;
	setp.eq.b32 	%p216, %r552, 1;
	not.pred 	%p217, %p216;
	@%p217 bra 	$L__BB0_53;
	add.s32 	%r553, %r931, %r75;
	mul.wide.s32 	%rd164, %r553, 4;
	add.s64 	%rd165, %rd2, %rd164;
	ld.global.u32 	%r554, [%rd165];
	add.s32 	%r555, %r554, %r7;
	mul.wide.s32 	%rd166, %r555, 4;
	add.s64 	%rd167, %rd1, %rd166;
	ld.global.u32 	%r556, [%rd167];
	setp.ge.s32 	%p218, %r556, %r2;
	setp.lt.s32 	%p219, %r556, %r3;
	and.pred  	%p220, %p218, %p219;
	selp.u32 	%r557, 1, 0, %p220;
	add.s32 	%r948, %r948, %r557;
$L__BB0_53:
	setp.gt.s32 	%p221, %r8, %r22;
	@%p221 bra 	$L__BB0_66;
	setp.le.s32 	%p222, %r5, %r4;
	mov.b32 	%r973, 0;
	@%p222 bra 	$L__BB0_78;
	setp.lt.u32 	%p223, %r12, 7;
	mul.lo.s32 	%r120, %r17, %r216;
	mov.b32 	%r973, 0;
	mov.u32 	%r965, %r4;
	@%p223 bra 	$L__BB0_58;
	mov.b32 	%r973, 0;
	mov.u32 	%r965, %r4;
	mov.u32 	%r951, %r973;
$L__BB0_57:
	.pragma "nounroll";
	add.s32 	%r562, %r965, %r7;
	mul.wide.s32 	%rd168, %r562, 4;
	add.s64 	%rd169, %rd2, %rd168;
	ld.global.u32 	%r563, [%rd169];
	add.s32 	%r564, %r563, %r120;
	mul.wide.s32 	%rd170, %r564, 4;
	add.s64 	%rd171, %rd1, %rd170;
	ld.global.u32 	%r565, [%rd171];
	setp.ge.s32 	%p224, %r565, %r956;
	setp.lt.s32 	%p225, %r565, %r19;
	and.pred  	%p226, %p224, %p225;
	selp.u32 	%r566, 1, 0, %p226;
	add.s32 	%r567, %r973, %r566;
	ld.global.u32 	%r568, [%rd169+4];
	add.s32 	%r569, %r568, %r120;
	mul.wide.s32 	%rd172, %r569, 4;
	add.s64 	%rd173, %rd1, %rd172;
	ld.global.u32 	%r570, [%rd173];
	setp.ge.s32 	%p227, %r570, %r956;
	setp.lt.s32 	%p228, %r570, %r19;
	and.pred  	%p229, %p227, %p228;
	selp.u32 	%r571, 1, 0, %p229;
	add.s32 	%r572, %r567, %r571;
	ld.global.u32 	%r573, [%rd169+8];
	add.s32 	%r574, %r573, %r120;
	mul.wide.s32 	%rd174, %r574, 4;
	add.s64 	%rd175, %rd1, %rd174;
	ld.global.u32 	%r575, [%rd175];
	setp.ge.s32 	%p230, %r575, %r956;
	setp.lt.s32 	%p231, %r575, %r19;
	and.pred  	%p232, %p230, %p231;
	selp.u32 	%r576, 1, 0, %p232;
	add.s32 	%r577, %r572, %r576;
	ld.global.u32 	%r578, [%rd169+12];
	add.s32 	%r579, %r578, %r120;
	mul.wide.s32 	%rd176, %r579, 4;
	add.s64 	%rd177, %rd1, %rd176;
	ld.global.u32 	%r580, [%rd177];
	setp.ge.s32 	%p233, %r580, %r956;
	setp.lt.s32 	%p234, %r580, %r19;
	and.pred  	%p235, %p233, %p234;
	selp.u32 	%r581, 1, 0, %p235;
	add.s32 	%r582, %r577, %r581;
	ld.global.u32 	%r583, [%rd169+16];
	add.s32 	%r584, %r583, %r120;
	mul.wide.s32 	%rd178, %r584, 4;
	add.s64 	%rd179, %rd1, %rd178;
	ld.global.u32 	%r585, [%rd179];
	setp.ge.s32 	%p236, %r585, %r956;
	setp.lt.s32 	%p237, %r585, %r19;
	and.pred  	%p238, %p236, %p237;
	selp.u32 	%r586, 1, 0, %p238;
	add.s32 	%r587, %r582, %r586;
	ld.global.u32 	%r588, [%rd169+20];
	add.s32 	%r589, %r588, %r120;
	mul.wide.s32 	%rd180, %r589, 4;
	add.s64 	%rd181, %rd1, %rd180;
	ld.global.u32 	%r590, [%rd181];
	setp.ge.s32 	%p239, %r590, %r956;
	setp.lt.s32 	%p240, %r590, %r19;
	and.pred  	%p241, %p239, %p240;
	selp.u32 	%r591, 1, 0, %p241;
	add.s32 	%r592, %r587, %r591;
	ld.global.u32 	%r593, [%rd169+24];
	add.s32 	%r594, %r593, %r120;
	mul.wide.s32 	%rd182, %r594, 4;
	add.s64 	%rd183, %rd1, %rd182;
	ld.global.u32 	%r595, [%rd183];
	setp.ge.s32 	%p242, %r595, %r956;
	setp.lt.s32 	%p243, %r595, %r19;
	and.pred  	%p244, %p242, %p243;
	selp.u32 	%r596, 1, 0, %p244;
	add.s32 	%r597, %r592, %r596;
	ld.global.u32 	%r598, [%rd169+28];
	add.s32 	%r599, %r598, %r120;
	mul.wide.s32 	%rd184, %r599, 4;
	add.s64 	%rd185, %rd1, %rd184;
	ld.global.u32 	%r600, [%rd185];
	setp.ge.s32 	%p245, %r600, %r956;
	setp.lt.s32 	%p246, %r600, %r19;
	and.pred  	%p247, %p245, %p246;
	selp.u32 	%r601, 1, 0, %p247;
	add.s32 	%r973, %r597, %r601;
	add.s32 	%r965, %r965, 8;
	add.s32 	%r951, %r951, 8;
	setp.eq.s32 	%p248, %r951, %r15;
	@%p248 bra 	$L__BB0_58;
	bra.uni 	$L__BB0_57;
$L__BB0_58:
	setp.eq.s32 	%p249, %r13, 0;
	@%p249 bra 	$L__BB0_78;
	add.s32 	%r603, %r13, -1;
	setp.lt.u32 	%p250, %r603, 3;
	@%p250 bra 	$L__BB0_61;
	add.s32 	%r604, %r965, %r7;
	mul.wide.s32 	%rd186, %r604, 4;
	add.s64 	%rd187, %rd2, %rd186;
	ld.global.u32 	%r605, [%rd187];
	add.s32 	%r606, %r605, %r120;
	mul.wide.s32 	%rd188, %r606, 4;
	add.s64 	%rd189, %rd1, %rd188;
	ld.global.u32 	%r607, [%rd189];
	setp.ge.s32 	%p251, %r607, %r956;
	setp.lt.s32 	%p252, %r607, %r19;
	and.pred  	%p253, %p251, %p252;
	selp.u32 	%r608, 1, 0, %p253;
	add.s32 	%r609, %r973, %r608;
	ld.global.u32 	%r610, [%rd187+4];
	add.s32 	%r611, %r610, %r120;
	mul.wide.s32 	%rd190, %r611, 4;
	add.s64 	%rd191, %rd1, %rd190;
	ld.global.u32 	%r612, [%rd191];
	setp.ge.s32 	%p254, %r612, %r956;
	setp.lt.s32 	%p255, %r612, %r19;
	and.pred  	%p256, %p254, %p255;
	selp.u32 	%r613, 1, 0, %p256;
	add.s32 	%r614, %r609, %r613;
	ld.global.u32 	%r615, [%rd187+8];
	add.s32 	%r616, %r615, %r120;
	mul.wide.s32 	%rd192, %r616, 4;
	add.s64 	%rd193, %rd1, %rd192;
	ld.global.u32 	%r617, [%rd193];
	setp.ge.s32 	%p257, %r617, %r956;
	setp.lt.s32 	%p258, %r617, %r19;
	and.pred  	%p259, %p257, %p258;
	selp.u32 	%r618, 1, 0, %p259;
	add.s32 	%r619, %r614, %r618;
	ld.global.u32 	%r620, [%rd187+12];
	add.s32 	%r621, %r620, %r120;
	mul.wide.s32 	%rd194, %r621, 4;
	add.s64 	%rd195, %rd1, %rd194;
	ld.global.u32 	%r622, [%rd195];
	setp.ge.s32 	%p260, %r622, %r956;
	setp.lt.s32 	%p261, %r622, %r19;
	and.pred  	%p262, %p260, %p261;
	selp.u32 	%r623, 1, 0, %p262;
	add.s32 	%r973, %r619, %r623;
	add.s32 	%r965, %r965, 4;
$L__BB0_61:
	setp.eq.s32 	%p263, %r14, 0;
	@%p263 bra 	$L__BB0_78;
	setp.eq.s32 	%p264, %r14, 1;
	@%p264 bra 	$L__BB0_64;
	add.s32 	%r625, %r965, %r7;
	mul.wide.s32 	%rd196, %r625, 4;
	add.s64 	%rd197, %rd2, %rd196;
	ld.global.u32 	%r626, [%rd197];
	add.s32 	%r627, %r626, %r120;
	mul.wide.s32 	%rd198, %r627, 4;
	add.s64 	%rd199, %rd1, %rd198;
	ld.global.u32 	%r628, [%rd199];
	setp.ge.s32 	%p265, %r628, %r956;
	setp.lt.s32 	%p266, %r628, %r19;
	and.pred  	%p267, %p265, %p266;
	selp.u32 	%r629, 1, 0, %p267;
	add.s32 	%r630, %r973, %r629;
	ld.global.u32 	%r631, [%rd197+4];
	add.s32 	%r632, %r631, %r120;
	mul.wide.s32 	%rd200, %r632, 4;
	add.s64 	%rd201, %rd1, %rd200;
	ld.global.u32 	%r633, [%rd201];
	setp.ge.s32 	%p268, %r633, %r956;
	setp.lt.s32 	%p269, %r633, %r19;
	and.pred  	%p270, %p268, %p269;
	selp.u32 	%r634, 1, 0, %p270;
	add.s32 	%r973, %r630, %r634;
	add.s32 	%r965, %r965, 2;
$L__BB0_64:
	and.b32  	%r635, %r8, 1;
	setp.eq.b32 	%p271, %r635, 1;
	not.pred 	%p272, %p271;
	@%p272 bra 	$L__BB0_78;
	add.s32 	%r636, %r965, %r7;
	mul.wide.s32 	%rd202, %r636, 4;
	add.s64 	%rd203, %rd2, %rd202;
	ld.global.u32 	%r637, [%rd203];
	add.s32 	%r638, %r637, %r120;
	mul.wide.s32 	%rd204, %r638, 4;
	add.s64 	%rd205, %rd1, %rd204;
	ld.global.u32 	%r639, [%rd205];
	setp.ge.s32 	%p273, %r639, %r956;
	setp.lt.s32 	%p274, %r639, %r19;
	and.pred  	%p275, %p273, %p274;
	selp.u32 	%r640, 1, 0, %p275;
	add.s32 	%r973, %r973, %r640;
	bra.uni 	$L__BB0_78;
$L__BB0_66:
	setp.ge.s32 	%p276, %r956, %r19;
	mov.b32 	%r973, 0;
	@%p276 bra 	$L__BB0_78;
	mul.lo.s32 	%r121, %r17, %r216;
	and.b32  	%r122, %r22, 7;
	sub.s32 	%r644, %r956, %r19;
	setp.gt.u32 	%p277, %r644, -8;
	mov.b32 	%r973, 0;
	@%p277 bra 	$L__BB0_70;
	and.b32  	%r123, %r22, -8;
	mov.b32 	%r973, 0;
	mov.u32 	%r954, %r973;
$L__BB0_69:
	.pragma "nounroll";
	add.s32 	%r646, %r956, %r121;
	mul.wide.s32 	%rd206, %r646, 4;
	add.s64 	%rd207, %rd2, %rd206;
	ld.global.u32 	%r647, [%rd207];
	add.s32 	%r648, %r647, %r7;
	mul.wide.s32 	%rd208, %r648, 4;
	add.s64 	%rd209, %rd1, %rd208;
	ld.global.u32 	%r649, [%rd209];
	setp.ge.s32 	%p278, %r649, %r4;
	setp.lt.s32 	%p279, %r649, %r5;
	and.pred  	%p280, %p278, %p279;
	selp.u32 	%r650, 1, 0, %p280;
	add.s32 	%r651, %r973, %r650;
	ld.global.u32 	%r652, [%rd207+4];
	add.s32 	%r653, %r652, %r7;
	mul.wide.s32 	%rd210, %r653, 4;
	add.s64 	%rd211, %rd1, %rd210;
	ld.global.u32 	%r654, [%rd211];
	setp.ge.s32 	%p281, %r654, %r4;
	setp.lt.s32 	%p282, %r654, %r5;
	and.pred  	%p283, %p281, %p282;
	selp.u32 	%r655, 1, 0, %p283;
	add.s32 	%r656, %r651, %r655;
	ld.global.u32 	%r657, [%rd207+8];
	add.s32 	%r658, %r657, %r7;
	mul.wide.s32 	%rd212, %r658, 4;
	add.s64 	%rd213, %rd1, %rd212;
	ld.global.u32 	%r659, [%rd213];
	setp.ge.s32 	%p284, %r659, %r4;
	setp.lt.s32 	%p285, %r659, %r5;
	and.pred  	%p286, %p284, %p285;
	selp.u32 	%r660, 1, 0, %p286;
	add.s32 	%r661, %r656, %r660;
	ld.global.u32 	%r662, [%rd207+12];
	add.s32 	%r663, %r662, %r7;
	mul.wide.s32 	%rd214, %r663, 4;
	add.s64 	%rd215, %rd1, %rd214;
	ld.global.u32 	%r664, [%rd215];
	setp.ge.s32 	%p287, %r664, %r4;
	setp.lt.s32 	%p288, %r664, %r5;
	and.pred  	%p289, %p287, %p288;
	selp.u32 	%r665, 1, 0, %p289;
	add.s32 	%r666, %r661, %r665;
	ld.global.u32 	%r667, [%rd207+16];
	add.s32 	%r668, %r667, %r7;
	mul.wide.s32 	%rd216, %r668, 4;
	add.s64 	%rd217, %rd1, %rd216;
	ld.global.u32 	%r669, [%rd217];
	setp.ge.s32 	%p290, %r669, %r4;
	setp.lt.s32 	%p291, %r669, %r5;
	and.pred  	%p292, %p290, %p291;
	selp.u32 	%r670, 1, 0, %p292;
	add.s32 	%r671, %r666, %r670;
	ld.global.u32 	%r672, [%rd207+20];
	add.s32 	%r673, %r672, %r7;
	mul.wide.s32 	%rd218, %r673, 4;
	add.s64 	%rd219, %rd1, %rd218;
	ld.global.u32 	%r674, [%rd219];
	setp.ge.s32 	%p293, %r674, %r4;
	setp.lt.s32 	%p294, %r674, %r5;
	and.pred  	%p295, %p293, %p294;
	selp.u32 	%r675, 1, 0, %p295;
	add.s32 	%r676, %r671, %r675;
	ld.global.u32 	%r677, [%rd207+24];
	add.s32 	%r678, %r677, %r7;
	mul.wide.s32 	%rd220, %r678, 4;
	add.s64 	%rd221, %rd1, %rd220;
	ld.global.u32 	%r679, [%rd221];
	setp.ge.s32 	%p296, %r679, %r4;
	setp.lt.s32 	%p297, %r679, %r5;
	and.pred  	%p298, %p296, %p297;
	selp.u32 	%r680, 1, 0, %p298;
	add.s32 	%r681, %r676, %r680;
	ld.global.u32 	%r682, [%rd207+28];
	add.s32 	%r683, %r682, %r7;
	mul.wide.s32 	%rd222, %r683, 4;
	add.s64 	%rd223, %rd1, %rd222;
	ld.global.u32 	%r684, [%rd223];
	setp.ge.s32 	%p299, %r684, %r4;
	setp.lt.s32 	%p300, %r684, %r5;
	and.pred  	%p301, %p299, %p300;
	selp.u32 	%r685, 1, 0, %p301;
	add.s32 	%r973, %r681, %r685;
	add.s32 	%r956, %r956, 8;
	add.s32 	%r954, %r954, 8;
	setp.ne.s32 	%p302, %r954, %r123;
	@%p302 bra 	$L__BB0_69;
$L__BB0_70:
	setp.eq.s32 	%p303, %r122, 0;
	@%p303 bra 	$L__BB0_78;
	and.b32  	%r139, %r22, 3;
	setp.lt.u32 	%p304, %r122, 4;
	@%p304 bra 	$L__BB0_73;
	add.s32 	%r687, %r956, %r121;
	mul.wide.s32 	%rd224, %r687, 4;
	add.s64 	%rd225, %rd2, %rd224;
	ld.global.u32 	%r688, [%rd225];
	add.s32 	%r689, %r688, %r7;
	mul.wide.s32 	%rd226, %r689, 4;
	add.s64 	%rd227, %rd1, %rd226;
	ld.global.u32 	%r690, [%rd227];
	setp.ge.s32 	%p305, %r690, %r4;
	setp.lt.s32 	%p306, %r690, %r5;
	and.pred  	%p307, %p305, %p306;
	selp.u32 	%r691, 1, 0, %p307;
	add.s32 	%r692, %r973, %r691;
	ld.global.u32 	%r693, [%rd225+4];
	add.s32 	%r694, %r693, %r7;
	mul.wide.s32 	%rd228, %r694, 4;
	add.s64 	%rd229, %rd1, %rd228;
	ld.global.u32 	%r695, [%rd229];
	setp.ge.s32 	%p308, %r695, %r4;
	setp.lt.s32 	%p309, %r695, %r5;
	and.pred  	%p310, %p308, %p309;
	selp.u32 	%r696, 1, 0, %p310;
	add.s32 	%r697, %r692, %r696;
	ld.global.u32 	%r698, [%rd225+8];
	add.s32 	%r699, %r698, %r7;
	mul.wide.s32 	%rd230, %r699, 4;
	add.s64 	%rd231, %rd1, %rd230;
	ld.global.u32 	%r700, [%rd231];
	setp.ge.s32 	%p311, %r700, %r4;
	setp.lt.s32 	%p312, %r700, %r5;
	and.pred  	%p313, %p311, %p312;
	selp.u32 	%r701, 1, 0, %p313;
	add.s32 	%r702, %r697, %r701;
	ld.global.u32 	%r703, [%rd225+12];
	add.s32 	%r704, %r703, %r7;
	mul.wide.s32 	%rd232, %r704, 4;
	add.s64 	%rd233, %rd1, %rd232;
	ld.global.u32 	%r705, [%rd233];
	setp.ge.s32 	%p314, %r705, %r4;
	setp.lt.s32 	%p315, %r705, %r5;
	and.pred  	%p316, %p314, %p315;
	selp.u32 	%r706, 1, 0, %p316;
	add.s32 	%r973, %r702, %r706;
	add.s32 	%r956, %r956, 4;
$L__BB0_73:
	setp.eq.s32 	%p317, %r139, 0;
	@%p317 bra 	$L__BB0_78;
	setp.eq.s32 	%p318, %r139, 1;
	@%p318 bra 	$L__BB0_76;
	add.s32 	%r708, %r956, %r121;
	mul.wide.s32 	%rd234, %r708, 4;
	add.s64 	%rd235, %rd2, %rd234;
	ld.global.u32 	%r709, [%rd235];
	add.s32 	%r710, %r709, %r7;
	mul.wide.s32 	%rd236, %r710, 4;
	add.s64 	%rd237, %rd1, %rd236;
	ld.global.u32 	%r711, [%rd237];
	setp.ge.s32 	%p319, %r711, %r4;
	setp.lt.s32 	%p320, %r711, %r5;
	and.pred  	%p321, %p319, %p320;
	selp.u32 	%r712, 1, 0, %p321;
	add.s32 	%r713, %r973, %r712;
	ld.global.u32 	%r714, [%rd235+4];
	add.s32 	%r715, %r714, %r7;
	mul.wide.s32 	%rd238, %r715, 4;
	add.s64 	%rd239, %rd1, %rd238;
	ld.global.u32 	%r716, [%rd239];
	setp.ge.s32 	%p322, %r716, %r4;
	setp.lt.s32 	%p323, %r716, %r5;
	and.pred  	%p324, %p322, %p323;
	selp.u32 	%r717, 1, 0, %p324;
	add.s32 	%r973, %r713, %r717;
	add.s32 	%r956, %r956, 2;
$L__BB0_76:
	and.b32  	%r718, %r22, 1;
	setp.eq.b32 	%p325, %r718, 1;
	not.pred 	%p326, %p325;
	@%p326 bra 	$L__BB0_78;
	add.s32 	%r719, %r956, %r121;
	mul.wide.s32 	%rd240, %r719, 4;
	add.s64 	%rd241, %rd2, %rd240;
	ld.global.u32 	%r720, [%rd241];
	add.s32 	%r721, %r720, %r7;
	mul.wide.s32 	%rd242, %r721, 4;
	add.s64 	%rd243, %rd1, %rd242;
	ld.global.u32 	%r722, [%rd243];
	setp.ge.s32 	%p327, %r722, %r4;
	setp.lt.s32 	%p328, %r722, %r5;
	and.pred  	%p329, %p327, %p328;
	selp.u32 	%r723, 1, 0, %p329;
	add.s32 	%r973, %r973, %r723;
$L__BB0_78:
	setp.gt.s32 	%p330, %r8, %r73;
	@%p330 bra 	$L__BB0_91;
	setp.le.s32 	%p331, %r5, %r4;
	mov.b32 	%r998, 0;
	@%p331 bra 	$L__BB0_103;
	setp.lt.u32 	%p332, %r12, 7;
	mul.lo.s32 	%r166, %r17, %r216;
	mov.b32 	%r998, 0;
	mov.u32 	%r990, %r4;
	@%p332 bra 	$L__BB0_83;
	mov.b32 	%r998, 0;
	mov.u32 	%r990, %r4;
	mov.u32 	%r976, %r998;
$L__BB0_82:
	.pragma "nounroll";
	add.s32 	%r728, %r990, %r7;
	mul.wide.s32 	%rd244, %r728, 4;
	add.s64 	%rd245, %rd2, %rd244;
	ld.global.u32 	%r729, [%rd245];
	add.s32 	%r730, %r729, %r166;
	mul.wide.s32 	%rd246, %r730, 4;
	add.s64 	%rd247, %rd1, %rd246;
	ld.global.u32 	%r731, [%rd247];
	setp.ge.s32 	%p333, %r731, %r981;
	setp.lt.s32 	%p334, %r731, %r21;
	and.pred  	%p335, %p333, %p334;
	selp.u32 	%r732, 1, 0, %p335;
	add.s32 	%r733, %r998, %r732;
	ld.global.u32 	%r734, [%rd245+4];
	add.s32 	%r735, %r734, %r166;
	mul.wide.s32 	%rd248, %r735, 4;
	add.s64 	%rd249, %rd1, %rd248;
	ld.global.u32 	%r736, [%rd249];
	setp.ge.s32 	%p336, %r736, %r981;
	setp.lt.s32 	%p337, %r736, %r21;
	and.pred  	%p338, %p336, %p337;
	selp.u32 	%r737, 1, 0, %p338;
	add.s32 	%r738, %r733, %r737;
	ld.global.u32 	%r739, [%rd245+8];
	add.s32 	%r740, %r739, %r166;
	mul.wide.s32 	%rd250, %r740, 4;
	add.s64 	%rd251, %rd1, %rd250;
	ld.global.u32 	%r741, [%rd251];
	setp.ge.s32 	%p339, %r741, %r981;
	setp.lt.s32 	%p340, %r741, %r21;
	and.pred  	%p341, %p339, %p340;
	selp.u32 	%r742, 1, 0, %p341;
	add.s32 	%r743, %r738, %r742;
	ld.global.u32 	%r744, [%rd245+12];
	add.s32 	%r745, %r744, %r166;
	mul.wide.s32 	%rd252, %r745, 4;
	add.s64 	%rd253, %rd1, %rd252;
	ld.global.u32 	%r746, [%rd253];
	setp.ge.s32 	%p342, %r746, %r981;
	setp.lt.s32 	%p343, %r746, %r21;
	and.pred  	%p344, %p342, %p343;
	selp.u32 	%r747, 1, 0, %p344;
	add.s32 	%r748, %r743, %r747;
	ld.global.u32 	%r749, [%rd245+16];
	add.s32 	%r750, %r749, %r166;
	mul.wide.s32 	%rd254, %r750, 4;
	add.s64 	%rd255, %rd1, %rd254;
	ld.global.u32 	%r751, [%rd255];
	setp.ge.s32 	%p345, %r751, %r981;
	setp.lt.s32 	%p346, %r751, %r21;
	and.pred  	%p347, %p345, %p346;
	selp.u32 	%r752, 1, 0, %p347;
	add.s32 	%r753, %r748, %r752;
	ld.global.u32 	%r754, [%rd245+20];
	add.s32 	%r755, %r754, %r166;
	mul.wide.s32 	%rd256, %r755, 4;
	add.s64 	%rd257, %rd1, %rd256;
	ld.global.u32 	%r756, [%rd257];
	setp.ge.s32 	%p348, %r756, %r981;
	setp.lt.s32 	%p349, %r756, %r21;
	and.pred  	%p350, %p348, %p349;
	selp.u32 	%r757, 1, 0, %p350;
	add.s32 	%r758, %r753, %r757;
	ld.global.u32 	%r759, [%rd245+24];
	add.s32 	%r760, %r759, %r166;
	mul.wide.s32 	%rd258, %r760, 4;
	add.s64 	%rd259, %rd1, %rd258;
	ld.global.u32 	%r761, [%rd259];
	setp.ge.s32 	%p351, %r761, %r981;
	setp.lt.s32 	%p352, %r761, %r21;
	and.pred  	%p353, %p351, %p352;
	selp.u32 	%r762, 1, 0, %p353;
	add.s32 	%r763, %r758, %r762;
	ld.global.u32 	%r764, [%rd245+28];
	add.s32 	%r765, %r764, %r166;
	mul.wide.s32 	%rd260, %r765, 4;
	add.s64 	%rd261, %rd1, %rd260;
	ld.global.u32 	%r766, [%rd261];
	setp.ge.s32 	%p354, %r766, %r981;
	setp.lt.s32 	%p355, %r766, %r21;
	and.pred  	%p356, %p354, %p355;
	selp.u32 	%r767, 1, 0, %p356;
	add.s32 	%r998, %r763, %r767;
	add.s32 	%r990, %r990, 8;
	add.s32 	%r976, %r976, 8;
	setp.eq.s32 	%p357, %r976, %r15;
	@%p357 bra 	$L__BB0_83;
	bra.uni 	$L__BB0_82;
$L__BB0_83:
	setp.eq.s32 	%p358, %r13, 0;
	@%p358 bra 	$L__BB0_103;
	add.s32 	%r769, %r13, -1;
	setp.lt.u32 	%p359, %r769, 3;
	@%p359 bra 	$L__BB0_86;
	add.s32 	%r770, %r990, %r7;
	mul.wide.s32 	%rd262, %r770, 4;
	add.s64 	%rd263, %rd2, %rd262;
	ld.global.u32 	%r771, [%rd263];
	add.s32 	%r772, %r771, %r166;
	mul.wide.s32 	%rd264, %r772, 4;
	add.s64 	%rd265, %rd1, %rd264;
	ld.global.u32 	%r773, [%rd265];
	setp.ge.s32 	%p360, %r773, %r981;
	setp.lt.s32 	%p361, %r773, %r21;
	and.pred  	%p362, %p360, %p361;
	selp.u32 	%r774, 1, 0, %p362;
	add.s32 	%r775, %r998, %r774;
	ld.global.u32 	%r776, [%rd263+4];
	add.s32 	%r777, %r776, %r166;
	mul.wide.s32 	%rd266, %r777, 4;
	add.s64 	%rd267, %rd1, %rd266;
	ld.global.u32 	%r778, [%rd267];
	setp.ge.s32 	%p363, %r778, %r981;
	setp.lt.s32 	%p364, %r778, %r21;
	and.pred  	%p365, %p363, %p364;
	selp.u32 	%r779, 1, 0, %p365;
	add.s32 	%r780, %r775, %r779;
	ld.global.u32 	%r781, [%rd263+8];
	add.s32 	%r782, %r781, %r166;
	mul.wide.s32 	%rd268, %r782, 4;
	add.s64 	%rd269, %rd1, %rd268;
	ld.global.u32 	%r783, [%rd269];
	setp.ge.s32 	%p366, %r783, %r981;
	setp.lt.s32 	%p367, %r783, %r21;
	and.pred  	%p368, %p366, %p367;
	selp.u32 	%r784, 1, 0, %p368;
	add.s32 	%r785, %r780, %r784;
	ld.global.u32 	%r786, [%rd263+12];
	add.s32 	%r787, %r786, %r166;
	mul.wide.s32 	%rd270, %r787, 4;
	add.s64 	%rd271, %rd1, %rd270;
	ld.global.u32 	%r788, [%rd271];
	setp.ge.s32 	%p369, %r788, %r981;
	setp.lt.s32 	%p370, %r788, %r21;
	and.pred  	%p371, %p369, %p370;
	selp.u32 	%r789, 1, 0, %p371;
	add.s32 	%r998, %r785, %r789;
	add.s32 	%r990, %r990, 4;
$L__BB0_86:
	setp.eq.s32 	%p372, %r14, 0;
	@%p372 bra 	$L__BB0_103;
	setp.eq.s32 	%p373, %r14, 1;
	@%p373 bra 	$L__BB0_89;
	add.s32 	%r791, %r990, %r7;
	mul.wide.s32 	%rd272, %r791, 4;
	add.s64 	%rd273, %rd2, %rd272;
	ld.global.u32 	%r792, [%rd273];
	add.s32 	%r793, %r792, %r166;
	mul.wide.s32 	%rd274, %r793, 4;
	add.s64 	%rd275, %rd1, %rd274;
	ld.global.u32 	%r794, [%rd275];
	setp.ge.s32 	%p374, %r794, %r981;
	setp.lt.s32 	%p375, %r794, %r21;
	and.pred  	%p376, %p374, %p375;
	selp.u32 	%r795, 1, 0, %p376;
	add.s32 	%r796, %r998, %r795;
	ld.global.u32 	%r797, [%rd273+4];
	add.s32 	%r798, %r797, %r166;
	mul.wide.s32 	%rd276, %r798, 4;
	add.s64 	%rd277, %rd1, %rd276;
	ld.global.u32 	%r799, [%rd277];
	setp.ge.s32 	%p377, %r799, %r981;
	setp.lt.s32 	%p378, %r799, %r21;
	and.pred  	%p379, %p377, %p378;
	selp.u32 	%r800, 1, 0, %p379;
	add.s32 	%r998, %r796, %r800;
	add.s32 	%r990, %r990, 2;
$L__BB0_89:
	and.b32  	%r801, %r8, 1;
	setp.eq.b32 	%p380, %r801, 1;
	not.pred 	%p381, %p380;
	@%p381 bra 	$L__BB0_103;
	add.s32 	%r802, %r990, %r7;
	mul.wide.s32 	%rd278, %r802, 4;
	add.s64 	%rd279, %rd2, %rd278;
	ld.global.u32 	%r803, [%rd279];
	add.s32 	%r804, %r803, %r166;
	mul.wide.s32 	%rd280, %r804, 4;
	add.s64 	%rd281, %rd1, %rd280;
	ld.global.u32 	%r805, [%rd281];
	setp.ge.s32 	%p382, %r805, %r981;
	setp.lt.s32 	%p383, %r805, %r21;
	and.pred  	%p384, %p382, %p383;
	selp.u32 	%r806, 1, 0, %p384;
	add.s32 	%r998, %r998, %r806;
	bra.uni 	$L__BB0_103;
$L__BB0_91:
	setp.ge.s32 	%p385, %r981, %r21;
	mov.b32 	%r998, 0;
	@%p385 bra 	$L__BB0_103;
	mul.lo.s32 	%r167, %r17, %r216;
	and.b32  	%r168, %r73, 7;
	sub.s32 	%r810, %r981, %r21;
	setp.gt.u32 	%p386, %r810, -8;
	mov.b32 	%r998, 0;
	@%p386 bra 	$L__BB0_95;
	and.b32  	%r169, %r73, -8;
	mov.b32 	%r998, 0;
	mov.u32 	%r979, %r998;
$L__BB0_94:
	.pragma "nounroll";
	add.s32 	%r812, %r981, %r167;
	mul.wide.s32 	%rd282, %r812, 4;
	add.s64 	%rd283, %rd2, %rd282;
	ld.global.u32 	%r813, [%rd283];
	add.s32 	%r814, %r813, %r7;
	mul.wide.s32 	%rd284, %r814, 4;
	add.s64 	%rd285, %rd1, %rd284;
	ld.global.u32 	%r815, [%rd285];
	setp.ge.s32 	%p387, %r815, %r4;
	setp.lt.s32 	%p388, %r815, %r5;
	and.pred  	%p389, %p387, %p388;
	selp.u32 	%r816, 1, 0, %p389;
	add.s32 	%r817, %r998, %r816;
	ld.global.u32 	%r818, [%rd283+4];
	add.s32 	%r819, %r818, %r7;
	mul.wide.s32 	%rd286, %r819, 4;
	add.s64 	%rd287, %rd1, %rd286;
	ld.global.u32 	%r820, [%rd287];
	setp.ge.s32 	%p390, %r820, %r4;
	setp.lt.s32 	%p391, %r820, %r5;
	and.pred  	%p392, %p390, %p391;
	selp.u32 	%r821, 1, 0, %p392;
	add.s32 	%r822, %r817, %r821;
	ld.global.u32 	%r823, [%rd283+8];
	add.s32 	%r824, %r823, %r7;
	mul.wide.s32 	%rd288, %r824, 4;
	add.s64 	%rd289, %rd1, %rd288;
	ld.global.u32 	%r825, [%rd289];
	setp.ge.s32 	%p393, %r825, %r4;
	setp.lt.s32 	%p394, %r825, %r5;
	and.pred  	%p395, %p393, %p394;
	selp.u32 	%r826, 1, 0, %p395;
	add.s32 	%r827, %r822, %r826;
	ld.global.u32 	%r828, [%rd283+12];
	add.s32 	%r829, %r828, %r7;
	mul.wide.s32 	%rd290, %r829, 4;
	add.s64 	%rd291, %rd1, %rd290;
	ld.global.u32 	%r830, [%rd291];
	setp.ge.s32 	%p396, %r830, %r4;
	setp.lt.s32 	%p397, %r830, %r5;
	and.pred  	%p398, %p396, %p397;
	selp.u32 	%r831, 1, 0, %p398;
	add.s32 	%r832, %r827, %r831;
	ld.global.u32 	%r833, [%rd283+16];
	add.s32 	%r834, %r833, %r7;
	mul.wide.s32 	%rd292, %r834, 4;
	add.s64 	%rd293, %rd1, %rd292;
	ld.global.u32 	%r835, [%rd293];
	setp.ge.s32 	%p399, %r835, %r4;
	setp.lt.s32 	%p400, %r835, %r5;
	and.pred  	%p401, %p399, %p400;
	selp.u32 	%r836, 1, 0, %p401;
	add.s32 	%r837, %r832, %r836;
	ld.global.u32 	%r838, [%rd283+20];
	add.s32 	%r839, %r838, %r7;
	mul.wide.s32 	%rd294, %r839, 4;
	add.s64 	%rd295, %rd1, %rd294;
	ld.global.u32 	%r840, [%rd295];
	setp.ge.s32 	%p402, %r840, %r4;
	setp.lt.s32 	%p403, %r840, %r5;
	and.pred  	%p404, %p402, %p403;
	selp.u32 	%r841, 1, 0, %p404;
	add.s32 	%r842, %r837, %r841;
	ld.global.u32 	%r843, [%rd283+24];
	add.s32 	%r844, %r843, %r7;
	mul.wide.s32 	%rd296, %r844, 4;
	add.s64 	%rd297, %rd1, %rd296;
	ld.global.u32 	%r845, [%rd297];
	setp.ge.s32 	%p405, %r845, %r4;
	setp.lt.s32 	%p406, %r845, %r5;
	and.pred  	%p407, %p405, %p406;
	selp.u32 	%r846, 1, 0, %p407;
	add.s32 	%r847, %r842, %r846;
	ld.global.u32 	%r848, [%rd283+28];
	add.s32 	%r849, %r848, %r7;
	mul.wide.s32 	%rd298, %r849, 4;
	add.s64 	%rd299, %rd1, %rd298;
	ld.global.u32 	%r850, [%rd299];
	setp.ge.s32 	%p408, %r850, %r4;
	setp.lt.s32 	%p409, %r850, %r5;
	and.pred  	%p410, %p408, %p409;
	selp.u32 	%r851, 1, 0, %p410;
	add.s32 	%r998, %r847, %r851;
	add.s32 	%r981, %r981, 8;
	add.s32 	%r979, %r979, 8;
	setp.ne.s32 	%p411, %r979, %r169;
	@%p411 bra 	$L__BB0_94;
$L__BB0_95:
	setp.eq.s32 	%p412, %r168, 0;
	@%p412 bra 	$L__BB0_103;
	and.b32  	%r185, %r73, 3;
	setp.lt.u32 	%p413, %r168, 4;
	@%p413 bra 	$L__BB0_98;
	add.s32 	%r853, %r981, %r167;
	mul.wide.s32 	%rd300, %r853, 4;
	add.s64 	%rd301, %rd2, %rd300;
	ld.global.u32 	%r854, [%rd301];
	add.s32 	%r855, %r854, %r7;
	mul.wide.s32 	%rd302, %r855, 4;
	add.s64 	%rd303, %rd1, %rd302;
	ld.global.u32 	%r856, [%rd303];
	setp.ge.s32 	%p414, %r856, %r4;
	setp.lt.s32 	%p415, %r856, %r5;
	and.pred  	%p416, %p414, %p415;
	selp.u32 	%r857, 1, 0, %p416;
	add.s32 	%r858, %r998, %r857;
	ld.global.u32 	%r859, [%rd301+4];
	add.s32 	%r860, %r859, %r7;
	mul.wide.s32 	%rd304, %r860, 4;
	add.s64 	%rd305, %rd1, %rd304;
	ld.global.u32 	%r861, [%rd305];
	setp.ge.s32 	%p417, %r861, %r4;
	setp.lt.s32 	%p418, %r861, %r5;
	and.pred  	%p419, %p417, %p418;
	selp.u32 	%r862, 1, 0, %p419;
	add.s32 	%r863, %r858, %r862;
	ld.global.u32 	%r864, [%rd301+8];
	add.s32 	%r865, %r864, %r7;
	mul.wide.s32 	%rd306, %r865, 4;
	add.s64 	%rd307, %rd1, %rd306;
	ld.global.u32 	%r866, [%rd307];
	setp.ge.s32 	%p420, %r866, %r4;
	setp.lt.s32 	%p421, %r866, %r5;
	and.pred  	%p422, %p420, %p421;
	selp.u32 	%r867, 1, 0, %p422;
	add.s32 	%r868, %r863, %r867;
	ld.global.u32 	%r869, [%rd301+12];
	add.s32 	%r870, %r869, %r7;
	mul.wide.s32 	%rd308, %r870, 4;
	add.s64 	%rd309, %rd1, %rd308;
	ld.global.u32 	%r871, [%rd309];
	setp.ge.s32 	%p423, %r871, %r4;
	setp.lt.s32 	%p424, %r871, %r5;
	and.pred  	%p425, %p423, %p424;
	selp.u32 	%r872, 1, 0, %p425;
	add.s32 	%r998, %r868, %r872;
	add.s32 	%r981, %r981, 4;
$L__BB0_98:
	setp.eq.s32 	%p426, %r185, 0;
	@%p426 bra 	$L__BB0_103;
	setp.eq.s32 	%p427, %r185, 1;
	@%p427 bra 	$L__BB0_101;
	add.s32 	%r874, %r981, %r167;
	mul.wide.s32 	%rd310, %r874, 4;
	add.s64 	%rd311, %rd2, %rd310;
	ld.global.u32 	%r875, [%rd311];
	add.s32 	%r876, %r875, %r7;
	mul.wide.s32 	%rd312, %r876, 4;
	add.s64 	%rd313, %rd1, %rd312;
	ld.global.u32 	%r877, [%rd313];
	setp.ge.s32 	%p428, %r877, %r4;
	setp.lt.s32 	%p429, %r877, %r5;
	and.pred  	%p430, %p428, %p429;
	selp.u32 	%r878, 1, 0, %p430;
	add.s32 	%r879, %r998, %r878;
	ld.global.u32 	%r880, [%rd311+4];
	add.s32 	%r881, %r880, %r7;
	mul.wide.s32 	%rd314, %r881, 4;
	add.s64 	%rd315, %rd1, %rd314;
	ld.global.u32 	%r882, [%rd315];
	setp.ge.s32 	%p431, %r882, %r4;
	setp.lt.s32 	%p432, %r882, %r5;
	and.pred  	%p433, %p431, %p432;
	selp.u32 	%r883, 1, 0, %p433;
	add.s32 	%r998, %r879, %r883;
	add.s32 	%r981, %r981, 2;
$L__BB0_101:
	and.b32  	%r884, %r73, 1;
	setp.eq.b32 	%p434, %r884, 1;
	not.pred 	%p435, %p434;
	@%p435 bra 	$L__BB0_103;
	add.s32 	%r885, %r981, %r167;
	mul.wide.s32 	%rd316, %r885, 4;
	add.s64 	%rd317, %rd2, %rd316;
	ld.global.u32 	%r886, [%rd317];
	add.s32 	%r887, %r886, %r7;
	mul.wide.s32 	%rd318, %r887, 4;
	add.s64 	%rd319, %rd1, %rd318;
	ld.global.u32 	%r888, [%rd319];
	setp.ge.s32 	%p436, %r888, %r4;
	setp.lt.s32 	%p437, %r888, %r5;
	and.pred  	%p438, %p436, %p437;
	selp.u32 	%r889, 1, 0, %p438;
	add.s32 	%r998, %r998, %r889;
$L__BB0_103:
	add.s32 	%r212, %r998, %r923;
	setp.lt.s32 	%p439, %r212, 2;
	mov.f64 	%fd17, 0d0000000000000000;
	@%p439 bra 	$L__BB0_105;
	mul.lo.s32 	%r890, %r998, %r923;
	add.s32 	%r891, %r212, -2;
	mul.lo.s32 	%r892, %r890, %r891;
	cvt.rn.f64.s32 	%fd11, %r892;
	mul.f64 	%fd17, %fd11, 0d3FE0000000000000;
$L__BB0_105:
	add.s32 	%r213, %r973, %r948;
	setp.lt.s32 	%p440, %r213, 2;
	mov.f64 	%fd18, 0d0000000000000000;
	@%p440 bra 	$L__BB0_107;
	mul.lo.s32 	%r893, %r973, %r948;
	add.s32 	%r894, %r213, -2;
	mul.lo.s32 	%r895, %r893, %r894;
	cvt.rn.f64.s32 	%fd13, %r895;
	mul.f64 	%fd18, %fd13, 0d3FE0000000000000;
$L__BB0_107:
	add.f64 	%fd14, %fd17, %fd18;
	mul.wide.u32 	%rd320, %r897, 4;
	add.s64 	%rd321, %rd5, %rd320;
	ld.global.u32 	%r896, [%rd321];
	cvt.rn.f64.s32 	%fd15, %r896;
	fma.rn.f64 	%fd19, %fd14, %fd15, %fd19;
	add.s32 	%r897, %r897, 1;
	setp.ne.s32 	%p441, %r897, %r215;
	@%p441 bra 	$L__BB0_3;
$L__BB0_108:
	ld.param.u64 	%rd325, [_Z29calculateCompactWeightsKernelP18CompactBipartitionS0_PiPdS1_S1_iii_param_3];
	cvta.to.global.u64 	%rd322, %rd325;
	mul.wide.s32 	%rd323, %r1, 8;
	add.s64 	%rd324, %rd322, %rd323;
	st.global.f64 	[%rd324], %fd19;
$L__BB0_109:
	ret;

}


// ===== COMPILED SASS (sm_100) =====

	.target	sm_100

	.elftype	@"ET_EXEC"


//--------------------- .note.nv.tkinfo           --------------------------
	.section	.note.nv.tkinfo,"",@"SHT_NOTE"
	.sectionflags	@"SHF_NOTE_NV_TKINFO"
	.tkinfo
        /*0018*/ 	.word	0x00000002
        /*0030*/ 	.string	""
        /*0030*/ 	.string	"ptxas"
        /*0030*/ 	.string	"Cuda compilation tools, release 13.0, V13.0.88"
        /*0030*/ 	.string	"Build cuda_13.0.r13.0/compiler.36424714_0"
        /*0030*/ 	.string	"-arch sm_100 -m 64 "



//--------------------- .note.nv.cuinfo           --------------------------
	.section	.note.nv.cuinfo,"",@"SHT_NOTE"
	.sectionflags	@"SHF_NOTE_NV_CUINFO"
        /*0018*/ 	.short	0x0002
        /*001a*/ 	.short	0x0064
        /*001c*/ 	.short	0x0082
	.zero		2


//--------------------- .nv.info                  --------------------------
	.section	.nv.info,"",@"SHT_CUDA_INFO"
	.align	4


	//----- nvinfo : EIATTR_REGCOUNT
	.align		4
        /*0000*/ 	.byte	0x04, 0x2f
        /*0002*/ 	.short	(.L_1 - .L_0)
	.align		4
.L_0:
        /*0004*/ 	.word	index@(_Z29calculateCompactWeightsKernelP18CompactBipartitionS0_PiPdS1_S1_iii)
        /*0008*/ 	.word	0x00000020


	//----- nvinfo : EIATTR_FRAME_SIZE
	.align		4
.L_1:
        /*000c*/ 	.byte	0x04, 0x11
        /*000e*/ 	.short	(.L_3 - .L_2)
	.align		4
.L_2:
        /*0010*/ 	.word	index@(_Z29calculateCompactWeightsKernelP18CompactBipartitionS0_PiPdS1_S1_iii)
        /*0014*/ 	.word	0x00000000


	//----- nvinfo : EIATTR_MIN_STACK_SIZE
	.align		4
.L_3:
        /*0018*/ 	.byte	0x04, 0x12
        /*001a*/ 	.short	(.L_5 - .L_4)
	.align		4
.L_4:
        /*001c*/ 	.word	index@(_Z29calculateCompactWeightsKernelP18CompactBipartitionS0_PiPdS1_S1_iii)
        /*0020*/ 	.word	0x00000000
.L_5:


//--------------------- .nv.compat                --------------------------
	.section	.nv.compat,"",@"SHT_CUDA_COMPAT_INFO"
	.align	4
        /*0000*/ 	.byte	0x02, 0x09, 0x00, 0x00, 0x02, 0x02, 0x01, 0x00, 0x02, 0x05, 0x05, 0x00, 0x03, 0x07, 0x01, 0x01
        /*0010*/ 	.byte	0x02, 0x03, 0x00, 0x00, 0x02, 0x06, 0x01, 0x00, 0x04, 0x0b, 0x08, 0x00, 0x01, 0x00, 0x00, 0x00
        /*0020*/ 	.byte	0x00, 0x00, 0x00, 0x00


//--------------------- .nv.info._Z29calculateCompactWeightsKernelP18CompactBipartitionS0_PiPdS1_S1_iii --------------------------
	.section	.nv.info._Z29calculateCompactWeightsKernelP18CompactBipartitionS0_PiPdS1_S1_iii,"",@"SHT_CUDA_INFO"
	.sectionflags	@""
	.align	4


	//----- nvinfo : EIATTR_CUDA_API_VERSION
	.align		4
        /*0000*/ 	.byte	0x04, 0x37
        /*0002*/ 	.short	(.L_7 - .L_6)
.L_6:
        /*0004*/ 	.word	0x00000082


	//----- nvinfo : EIATTR_KPARAM_INFO
	.align		4
.L_7:
        /*0008*/ 	.byte	0x04, 0x17
        /*000a*/ 	.short	(.L_9 - .L_8)
.L_8:
        /*000c*/ 	.word	0x00000000
        /*0010*/ 	.short	0x0008
        /*0012*/ 	.short	0x0038
        /*0014*/ 	.byte	0x00, 0xf0, 0x11, 0x00


	//----- nvinfo : EIATTR_KPARAM_INFO
	.align		4
.L_9:
        /*0018*/ 	.byte	0x04, 0x17
        /*001a*/ 	.short	(.L_11 - .L_10)
.L_10:
        /*001c*/ 	.word	0x00000000
        /*0020*/ 	.short	0x0007
        /*0022*/ 	.short	0x0034
        /*0024*/ 	.byte	0x00, 0xf0, 0x11, 0x00


	//----- nvinfo : EIATTR_KPARAM_INFO
	.align		4
.L_11:
        /*0028*/ 	.byte	0x04, 0x17
        /*002a*/ 	.short	(.L_13 - .L_12)
.L_12:
        /*002c*/ 	.word	0x00000000
        /*0030*/ 	.short	0x0006
        /*0032*/ 	.short	0x0030
        /*0034*/ 	.byte	0x00, 0xf0, 0x11, 0x00


	//----- nvinfo : EIATTR_KPARAM_INFO
	.align		4
.L_13:
        /*0038*/ 	.byte	0x04, 0x17
        /*003a*/ 	.short	(.L_15 - .L_14)
.L_14:
        /*003c*/ 	.word	0x00000000
        /*0040*/ 	.short	0x0005
        /*0042*/ 	.short	0x0028
        /*0044*/ 	.byte	0x00, 0xf5, 0x21, 0x00


	//----- nvinfo : EIATTR_KPARAM_INFO
	.align		4
.L_15:
        /*0048*/ 	.byte	0x04, 0x17
        /*004a*/ 	.short	(.L_17 - .L_16)
.L_16:
        /*004c*/ 	.word	0x00000000
        /*0050*/ 	.short	0x0004
        /*0052*/ 	.short	0x0020
        /*0054*/ 	.byte	0x00, 0xf5, 0x21, 0x00


	//----- nvinfo : EIATTR_KPARAM_INFO
	.align		4
.L_17:
        /*0058*/ 	.byte	0x04, 0x17
        /*005a*/ 	.short	(.L_19 - .L_18)
.L_18:
        /*005c*/ 	.word	0x00000000
        /*0060*/ 	.short	0x0003
        /*0062*/ 	.short	0x0018
        /*0064*/ 	.byte	0x00, 0xf5, 0x21, 0x00


	//----- nvinfo : EIATTR_KPARAM_INFO
	.align		4
.L_19:
        /*0068*/ 	.byte	0x04, 0x17
        /*006a*/ 	.short	(.L_21 - .L_20)
.L_20:
        /*006c*/ 	.word	0x00000000
        /*0070*/ 	.short	0x0002
        /*0072*/ 	.short	0x0010
        /*0074*/ 	.byte	0x00, 0xf5, 0x21, 0x00


	//----- nvinfo : EIATTR_KPARAM_INFO
	.align		4
.L_21:
        /*0078*/ 	.byte	0x04, 0x17
        /*007a*/ 	.short	(.L_23 - .L_22)
.L_22:
        /*007c*/ 	.word	0x00000000
        /*0080*/ 	.short	0x0001
        /*0082*/ 	.short	0x0008
        /*0084*/ 	.byte	0x00, 0xf5, 0x21, 0x00


	//----- nvinfo : EIATTR_KPARAM_INFO
	.align		4
.L_23:
        /*0088*/ 	.byte	0x04, 0x17
        /*008a*/ 	.short	(.L_25 - .L_24)
.L_24:
        /*008c*/ 	.word	0x00000000
        /*0090*/ 	.short	0x0000
        /*0092*/ 	.short	0x0000
        /*0094*/ 	.byte	0x00, 0xf5, 0x21, 0x00


	//----- nvinfo : EIATTR_SPARSE_MMA_MASK
	.align		4
.L_25:
        /*0098*/ 	.byte	0x03, 0x50
        /*009a*/ 	.short	0x0000


	//----- nvinfo : EIATTR_MAXREG_COUNT
	.align		4
        /*009c*/ 	.byte	0x03, 0x1b
        /*009e*/ 	.short	0x00ff


	//----- nvinfo : EIATTR_MERCURY_ISA_VERSION
	.align		4
        /*00a0*/ 	.byte	0x03, 0x5f
        /*00a2*/ 	.short	0x0101


	//----- nvinfo : EIATTR_VRC_CTA_INIT_COUNT
	.align		4
        /*00a4*/ 	.byte	0x02, 0x4a
	.zero		1
	.zero		1


	//----- nvinfo : EIATTR_EXIT_INSTR_OFFSETS
	.align		4
        /*00a8*/ 	.byte	0x04, 0x1c
        /*00aa*/ 	.short	(.L_27 - .L_26)


	//   ....[0]....
.L_26:
        /*00ac*/ 	.word	0x00000070


	//   ....[1]....
        /*00b0*/ 	.word	0x00005d50


	//----- nvinfo : EIATTR_CRS_STACK_SIZE
	.align		4
.L_27:
        /*00b4*/ 	.byte	0x04, 0x1e
        /*00b6*/ 	.short	(.L_29 - .L_28)
.L_28:
        /*00b8*/ 	.word	0x00000000


	//----- nvinfo : EIATTR_CBANK_PARAM_SIZE
	.align		4
.L_29:
        /*00bc*/ 	.byte	0x03, 0x19
        /*00be*/ 	.short	0x003c


	//----- nvinfo : EIATTR_PARAM_CBANK
	.align		4
        /*00c0*/ 	.byte	0x04, 0x0a
        /*00c2*/ 	.short	(.L_31 - .L_30)
	.align		4
.L_30:
        /*00c4*/ 	.word	index@(.nv.constant0._Z29calculateCompactWeightsKernelP18CompactBipartitionS0_PiPdS1_S1_iii)
        /*00c8*/ 	.short	0x0380
        /*00ca*/ 	.short	0x003c


	//----- nvinfo : EIATTR_SW_WAR
	.align		4
.L_31:
        /*00cc*/ 	.byte	0x04, 0x36
        /*00ce*/ 	.short	(.L_33 - .L_32)
.L_32:
        /*00d0*/ 	.word	0x00000008
.L_33:


//--------------------- .nv.callgraph             --------------------------
	.section	.nv.callgraph,"",@"SHT_CUDA_CALLGRAPH"
	.align	4
	.sectionentsize	8
	.align		4
        /*0000*/ 	.word	0x00000000
	.align		4
        /*0004*/ 	.word	0xffffffff
	.align		4
        /*0008*/ 	.word	0x00000000
	.align		4
        /*000c*/ 	.word	0xfffffffe
	.align		4
        /*0010*/ 	.word	0x00000000
	.align		4
        /*0014*/ 	.word	0xfffffffd
	.align		4
        /*0018*/ 	.word	0x00000000
	.align		4
        /*001c*/ 	.word	0xfffffffc


//--------------------- .text._Z29calculateCompactWeightsKernelP18CompactBipartitionS0_PiPdS1_S1_iii --------------------------
	.section	.text._Z29calculateCompactWeightsKernelP18CompactBipartitionS0_PiPdS1_S1_iii,"ax",@progbits
	.align	128
        .global         _Z29calculateCompactWeightsKernelP18CompactBipartitionS0_PiPdS1_S1_iii
        .type           _Z29calculateCompactWeightsKernelP18CompactBipartitionS0_PiPdS1_S1_iii,@function
        .size           _Z29calculateCompactWeightsKernelP18CompactBipartitionS0_PiPdS1_S1_iii,(.L_x_59 - _Z29calculateCompactWeightsKernelP18CompactBipartitionS0_PiPdS1_S1_iii)
        .other          _Z29calculateCompactWeightsKernelP18CompactBipartitionS0_PiPdS1_S1_iii,@"STO_CUDA_ENTRY STV_DEFAULT"
_Z29calculateCompactWeightsKernelP18CompactBipartitionS0_PiPdS1_S1_iii:
.text._Z29calculateCompactWeightsKernelP18CompactBipartitionS0_PiPdS1_S1_iii:
[----:B------:R-:W-:Y:S01]  /*0000*/  LDC R1, c[0x0][0x37c] ;  /* 0x0000df00ff017b82 */ /* 0x000fe20000000800 */
[----:B------:R-:W0:Y:S07]  /*0010*/  S2R R3, SR_TID.X ;  /* 0x0000000000037919 */ /* 0x000e2e0000002100 */
[----:B------:R-:W0:Y:S01]  /*0020*/  S2UR UR4, SR_CTAID.X ;  /* 0x00000000000479c3 */ /* 0x000e220000002500 */
[----:B------:R-:W1:Y:S07]  /*0030*/  LDCU UR5, c[0x0][0x3b0] ;  /* 0x00007600ff0577ac */ /* 0x000e6e0008000800 */
[----:B------:R-:W0:Y:S02]  /*0040*/  LDC R0, c[0x0][0x360] ;  /* 0x0000d800ff007b82 */ /* 0x000e240000000800 */
[----:B0-----:R-:W-:-:S05]  /*0050*/  IMAD R0, R0, UR4, R3 ;  /* 0x0000000400007c24 */ /* 0x001fca000f8e0203 */
[----:B-1----:R-:W-:-:S13]  /*0060*/  ISETP.GE.AND P0, PT, R0, UR5, PT ;  /* 0x0000000500007c0c */ /* 0x002fda000bf06270 */
[----:B------:R-:W-:Y:S05]  /*0070*/  @P0 EXIT ;  /* 0x000000000000094d */ /* 0x000fea0003800000 */
[----:B------:R-:W0:Y:S01]  /*0080*/  LDCU UR4, c[0x0][0x3b4] ;  /* 0x00007680ff0477ac */ /* 0x000e220008000800 */
[----:B------:R-:W-:Y:S01]  /*0090*/  CS2R R12, SRZ ;  /* 0x00000000000c7805 */ /* 0x000fe2000001ff00 */
[----:B------:R-:W1:Y:S01]  /*00a0*/  LDCU.64 UR8, c[0x0][0x358] ;  /* 0x00006b00ff0877ac */ /* 0x000e620008000a00 */
[----:B0-----:R-:W-:-:S09]  /*00b0*/  UISETP.GE.AND UP0, UPT, UR4, 0x1, UPT ;  /* 0x000000010400788c */ /* 0x001fd2000bf06270 */
[----:B-1----:R-:W-:Y:S05]  /*00c0*/  BRA.U !UP0, `(.L_x_0) ;  /* 0x0000005d08147547 */ /* 0x002fea000b800000 */
[----:B------:R-:W0:Y:S02]  /*00d0*/  LDC.64 R10, c[0x0][0x380] ;  /* 0x0000e000ff0a7b82 */ /* 0x000e240000000a00 */
[----:B0-----:R-:W-:-:S05]  /*00e0*/  IMAD.WIDE R10, R0, 0x14, R10 ;  /* 0x00000014000a7825 */ /* 0x001fca00078e020a */
[----:B------:R-:W2:Y:S04]  /*00f0*/  LDG.E R2, desc[UR8][R10.64+0xc] ;  /* 0x00000c080a027981 */ /* 0x000ea8000c1e1900 */
[----:B------:R-:W2:Y:S04]  /*0100*/  LDG.E R3, desc[UR8][R10.64+0x10] ;  /* 0x000010080a037981 */ /* 0x000ea8000c1e1900 */
[----:B------:R-:W3:Y:S04]  /*0110*/  LDG.E R4, desc[UR8][R10.64+0x4] ;  /* 0x000004080a047981 */ /* 0x000ee8000c1e1900 */
[----:B------:R-:W3:Y:S04]  /*0120*/  LDG.E R5, desc[UR8][R10.64+0x8] ;  /* 0x000008080a057981 */ /* 0x000ee8000c1e1900 */
[----:B------:R0:W5:Y:S01]  /*0130*/  LDG.E R7, desc[UR8][R10.64] ;  /* 0x000000080a077981 */ /* 0x000162000c1e1900 */
[----:B------:R-:W-:Y:S01]  /*0140*/  CS2R R12, SRZ ;  /* 0x00000000000c7805 */ /* 0x000fe2000001ff00 */
[----:B------:R-:W-:Y:S01]  /*0150*/  UMOV UR4, URZ ;  /* 0x000000ff00047c82 */ /* 0x000fe20008000000 */
[----:B--2---:R-:W-:-:S05]  /*0160*/  IMAD.IADD R6, R3, 0x1, -R2 ;  /* 0x0000000103067824 */ /* 0x004fca00078e0a02 */
[----:B------:R-:W-:Y:S01]  /*0170*/  LOP3.LUT R9, R6, 0xfffffff8, RZ, 0xc0, !PT ;  /* 0xfffffff806097812 */ /* 0x000fe200078ec0ff */
[----:B0--3--:R-:W-:-:S07]  /*0180*/  IMAD.IADD R8, R5, 0x1, -R4 ;  /* 0x0000000105087824 */ /* 0x009fce00078e0a04 */
.L_x_57:
[----:B------:R-:W0:Y:S02]  /*0190*/  LDCU.64 UR6, c[0x0][0x388] ;  /* 0x00007100ff0677ac */ /* 0x000e240008000a00 */
[----:B0-----:R-:W-:-:S06]  /*01a0*/  UIMAD.WIDE.U32 UR6, UR4, 0x14, UR6 ;  /* 0x00000014040678a5 */ /* 0x001fcc000f8e0006 */
[----:B------:R-:W-:Y:S01]  /*01b0*/  MOV R14, UR6 ;  /* 0x00000006000e7c02 */ /* 0x000fe20008000f00 */
[----:B------:R-:W-:Y:S01]  /*01c0*/  IMAD.U32 R15, RZ, RZ, UR7 ;  /* 0x00000007ff0f7e24 */ /* 0x000fe2000f8e00ff */
[----:B------:R-:W-:Y:S03]  /*01d0*/  BSSY.RECONVERGENT B0, `(.L_x_1) ;  /* 0x000016d000007945 */ /* 0x000fe60003800200 */
[----:B------:R-:W0:Y:S01]  /*01e0*/  LDCU UR6, c[0x0][0x3b8] ;  /* 0x00007700ff0677ac */ /* 0x000e220008000800 */
[----:B------:R-:W2:Y:S04]  /*01f0*/  LDG.E R10, desc[UR8][R14.64+0x4] ;  /* 0x000004080e0a7981 */ /* 0x000ea8000c1e1900 */
[----:B------:R-:W2:Y:S04]  /*0200*/  LDG.E R11, desc[UR8][R14.64+0x8] ;  /* 0x000008080e0b7981 */ /* 0x000ea8000c1e1900 */
[----:B------:R-:W3:Y:S04]  /*0210*/  LDG.E R16, desc[UR8][R14.64+0x10] ;  /* 0x000010080e107981 */ /* 0x000ee8000c1e1900 */
[----:B-----5:R1:W5:Y:S04]  /*0220*/  LDG.E R23, desc[UR8][R14.64] ;  /* 0x000000080e177981 */ /* 0x020368000c1e1900 */
[----:B------:R1:W5:Y:S01]  /*0230*/  LDG.E R22, desc[UR8][R14.64+0xc] ;  /* 0x00000c080e167981 */ /* 0x000362000c1e1900 */
[----:B--2---:R-:W-:Y:S01]  /*0240*/  IMAD.IADD R27, R11, 0x1, -R10 ;  /* 0x000000010b1b7824 */ /* 0x004fe200078e0a0a */
[----:B---3--:R-:W-:-:S04]  /*0250*/  R2UR UR7, R16 ;  /* 0x00000000100772ca */ /* 0x008fc800000e0000 */
[----:B------:R-:W-:-:S13]  /*0260*/  ISETP.GT.AND P0, PT, R8, R27, PT ;  /* 0x0000001b0800720c */ /* 0x000fda0003f04270 */
[----:B01----:R-:W-:Y:S05]  /*0270*/  @P0 BRA `(.L_x_2) ;  /* 0x0000000800d80947 */ /* 0x003fea0003800000 */
[----:B------:R-:W-:Y:S01]  /*0280*/  ISETP.GT.AND P0, PT, R5, R4, PT ;  /* 0x000000040500720c */ /* 0x000fe20003f04270 */
[----:B------:R-:W-:-:S12]  /*0290*/  HFMA2 R24, -RZ, RZ, 0, 0 ;  /* 0x00000000ff187431 */ /* 0x000fd800000001ff */
[----:B------:R-:W-:Y:S05]  /*02a0*/  @!P0 BRA `(.L_x_3) ;  /* 0x00000014007c8947 */ /* 0x000fea0003800000 */
[-C--:B------:R-:W-:Y:S01]  /*02b0*/  LOP3.LUT R14, RZ, R4.reuse, RZ, 0x33, !PT ;  /* 0x00000004ff0e7212 */ /* 0x080fe200078e33ff */
[----:B------:R-:W-:Y:S01]  /*02c0*/  BSSY.RECONVERGENT B1, `(.L_x_4) ;  /* 0x0000054000017945 */ /* 0x000fe20003800200 */
[----:B------:R-:W-:Y:S01]  /*02d0*/  IMAD.MOV.U32 R24, RZ, RZ, RZ ;  /* 0x000000ffff187224 */ /* 0x000fe200078e00ff */
[----:B------:R-:W-:Y:S02]  /*02e0*/  MOV R20, R4 ;  /* 0x0000000400147202 */ /* 0x000fe40000000f00 */
[----:B------:R-:W-:-:S05]  /*02f0*/  IMAD.IADD R14, R5, 0x1, R14 ;  /* 0x00000001050e7824 */ /* 0x000fca00078e020e */
[----:B------:R-:W-:-:S13]  /*0300*/  ISETP.GE.U32.AND P0, PT, R14, 0x7, PT ;  /* 0x000000070e00780c */ /* 0x000fda0003f06070 */
[----:B------:R-:W-:Y:S05]  /*0310*/  @!P0 BRA `(.L_x_5) ;  /* 0x0000000400388947 */ /* 0x000fea0003800000 */
[----:B------:R-:W0:Y:S01]  /*0320*/  LDCU UR5, c[0x0][0x3b8] ;  /* 0x00007700ff0577ac */ /* 0x000e220008000800 */
[----:B------:R-:W-:Y:S01]  /*0330*/  LOP3.LUT R21, R8, 0xfffffff8, RZ, 0xc0, !PT ;  /* 0xfffffff808157812 */ /* 0x000fe200078ec0ff */
[----:B------:R-:W-:Y:S02]  /*0340*/  IMAD.MOV.U32 R24, RZ, RZ, RZ ;  /* 0x000000ffff187224 */ /* 0x000fe400078e00ff */
[--C-:B------:R-:W-:Y:S01]  /*0350*/  IMAD.MOV.U32 R20, RZ, RZ, R4.reuse ;  /* 0x000000ffff147224 */ /* 0x100fe200078e0004 */
[----:B------:R-:W-:Y:S01]  /*0360*/  IADD3 R21, PT, PT, -R21, RZ, RZ ;  /* 0x000000ff15157210 */ /* 0x000fe20007ffe1ff */
[----:B0-----:R-:W-:-:S07]  /*0370*/  IMAD R25, R7, UR5, R4 ;  /* 0x0000000507197c24 */ /* 0x001fce000f8e0204 */
.L_x_6:
[----:B------:R-:W0:Y:S08]  /*0380*/  LDC.64 R18, c[0x0][0x3a8] ;  /* 0x0000ea00ff127b82 */ /* 0x000e300000000a00 */
[----:B------:R-:W1:Y:S01]  /*0390*/  LDC.64 R14, c[0x0][0x3a0] ;  /* 0x0000e800ff0e7b82 */ /* 0x000e620000000a00 */
[----:B0-----:R-:W-:-:S05]  /*03a0*/  IMAD.WIDE R18, R25, 0x4, R18 ;  /* 0x0000000419127825 */ /* 0x001fca00078e0212 */
[----:B------:R-:W2:Y:S04]  /*03b0*/  LDG.E R16, desc[UR8][R18.64] ;  /* 0x0000000812107981 */ /* 0x000ea8000c1e1900 */
[----:B------:R-:W3:Y:S04]  /*03c0*/  LDG.E R26, desc[UR8][R18.64+0x4] ;  /* 0x00000408121a7981 */ /* 0x000ee8000c1e1900 */
[----:B------:R-:W4:Y:S01]  /*03d0*/  LDG.E R28, desc[UR8][R18.64+0x8] ;  /* 0x00000808121c7981 */ /* 0x000f22000c1e1900 */
[----:B--2--5:R-:W-:-:S04]  /*03e0*/  IMAD R17, R23, UR6, R16 ;  /* 0x0000000617117c24 */ /* 0x024fc8000f8e0210 */
[----:B-1----:R-:W-:-:S06]  /*03f0*/  IMAD.WIDE R16, R17, 0x4, R14 ;  /* 0x0000000411107825 */ /* 0x002fcc00078e020e */
[----:B------:R-:W2:Y:S01]  /*0400*/  LDG.E R16, desc[UR8][R16.64] ;  /* 0x0000000810107981 */ /* 0x000ea2000c1e1900 */
[----:B---3--:R-:W-:Y:S02]  /*0410*/  IMAD R29, R23, UR6, R26 ;  /* 0x00000006171d7c24 */ /* 0x008fe4000f8e021a */
[----:B------:R-:W-:Y:S01]  /*0420*/  VIADD R26, R24, 0x1 ;  /* 0x00000001181a7836 */ /* 0x000fe20000000000 */
[----:B--2---:R-:W-:-:S04]  /*0430*/  ISETP.GE.AND P0, PT, R16, R11, PT ;  /* 0x0000000b1000720c */ /* 0x004fc80003f06270 */
[----:B------:R-:W-:Y:S01]  /*0440*/  ISETP.GE.AND P0, PT, R16, R10, !P0 ;  /* 0x0000000a1000720c */ /* 0x000fe20004706270 */
[----:B------:R-:W-:-:S12]  /*0450*/  IMAD.WIDE R16, R29, 0x4, R14 ;  /* 0x000000041d107825 */ /* 0x000fd800078e020e */
[----:B------:R-:W-:Y:S02]  /*0460*/  @!P0 IMAD.MOV R26, RZ, RZ, R24 ;  /* 0x000000ffff1a8224 */ /* 0x000fe400078e0218 */
[----:B------:R-:W2:Y:S01]  /*0470*/  LDG.E R24, desc[UR8][R16.64] ;  /* 0x0000000810187981 */ /* 0x000ea2000c1e1900 */
[----:B----4-:R-:W-:-:S04]  /*0480*/  IMAD R29, R23, UR6, R28 ;  /* 0x00000006171d7c24 */ /* 0x010fc8000f8e021c */
[----:B------:R-:W-:-:S06]  /*0490*/  IMAD.WIDE R28, R29, 0x4, R14 ;  /* 0x000000041d1c7825 */ /* 0x000fcc00078e020e */
[----:B------:R-:W3:Y:S01]  /*04a0*/  LDG.E R28, desc[UR8][R28.64] ;  /* 0x000000081c1c7981 */ /* 0x000ee2000c1e1900 */
[----:B--2---:R-:W-:-:S04]  /*04b0*/  ISETP.GE.AND P0, PT, R24, R11, PT ;  /* 0x0000000b1800720c */ /* 0x004fc80003f06270 */
[----:B------:R-:W-:Y:S02]  /*04c0*/  ISETP.GE.AND P0, PT, R24, R10, !P0 ;  /* 0x0000000a1800720c */ /* 0x000fe40004706270 */
[----:B------:R-:W-:-:S11]  /*04d0*/  IADD3 R24, PT, PT, R26, 0x1, RZ ;  /* 0x000000011a187810 */ /* 0x000fd60007ffe0ff */
[----:B------:R-:W-:Y:S02]  /*04e0*/  @!P0 IMAD.MOV R24, RZ, RZ, R26 ;  /* 0x000000ffff188224 */ /* 0x000fe400078e021a */
[----:B------:R-:W2:Y:S01]  /*04f0*/  LDG.E R26, desc[UR8][R18.64+0xc] ;  /* 0x00000c08121a7981 */ /* 0x000ea2000c1e1900 */
[----:B---3--:R-:W-:-:S04]  /*0500*/  ISETP.GE.AND P0, PT, R28, R11, PT ;  /* 0x0000000b1c00720c */ /* 0x008fc80003f06270 */
[----:B------:R-:W-:Y:S01]  /*0510*/  ISETP.GE.AND P0, PT, R28, R10, !P0 ;  /* 0x0000000a1c00720c */ /* 0x000fe20004706270 */
[----:B--2---:R-:W-:Y:S02]  /*0520*/  IMAD R17, R23, UR6, R26 ;  /* 0x0000000617117c24 */ /* 0x004fe4000f8e021a */
[----:B------:R-:W-:-:S10]  /*0530*/  VIADD R26, R24, 0x1 ;  /* 0x00000001181a7836 */ /* 0x000fd40000000000 */
[----:B------:R-:W-:Y:S02]  /*0540*/  @!P0 IADD3 R26, PT, PT, R24, RZ, RZ ;  /* 0x000000ff181a8210 */ /* 0x000fe40007ffe0ff */
[----:B------:R-:W2:Y:S01]  /*0550*/  LDG.E R24, desc[UR8][R18.64+0x10] ;  /* 0x0000100812187981 */ /* 0x000ea2000c1e1900 */
[----:B------:R-:W-:-:S06]  /*0560*/  IMAD.WIDE R16, R17, 0x4, R14 ;  /* 0x0000000411107825 */ /* 0x000fcc00078e020e */
[----:B------:R-:W3:Y:S01]  /*0570*/  LDG.E R16, desc[UR8][R16.64] ;  /* 0x0000000810107981 */ /* 0x000ee2000c1e1900 */
[----:B--2---:R-:W-:-:S03]  /*0580*/  IMAD R29, R23, UR6, R24 ;  /* 0x00000006171d7c24 */ /* 0x004fc6000f8e0218 */
[----:B------:R-:W2:Y:S01]  /*0590*/  LDG.E R24, desc[UR8][R18.64+0x14] ;  /* 0x0000140812187981 */ /* 0x000ea2000c1e1900 */
[----:B------:R-:W-:-:S06]  /*05a0*/  IMAD.WIDE R28, R29, 0x4, R14 ;  /* 0x000000041d1c7825 */ /* 0x000fcc00078e020e */
[----:B------:R-:W4:Y:S01]  /*05b0*/  LDG.E R28, desc[UR8][R28.64] ;  /* 0x000000081c1c7981 */ /* 0x000f22000c1e1900 */
[----:B---3--:R-:W-:-:S04]  /*05c0*/  ISETP.GE.AND P0, PT, R16, R11, PT ;  /* 0x0000000b1000720c */ /* 0x008fc80003f06270 */
[----:B------:R-:W-:Y:S01]  /*05d0*/  ISETP.GE.AND P0, PT, R16, R10, !P0 ;  /* 0x0000000a1000720c */ /* 0x000fe20004706270 */
[----:B------:R-:W-:-:S12]  /*05e0*/  VIADD R16, R26, 0x1 ;  /* 0x000000011a107836 */ /* 0x000fd80000000000 */
[----:B------:R-:W-:Y:S02]  /*05f0*/  @!P0 IMAD.MOV R16, RZ, RZ, R26 ;  /* 0x000000ffff108224 */ /* 0x000fe400078e021a */
[----:B------:R-:W3:Y:S01]  /*0600*/  LDG.E R26, desc[UR8][R18.64+0x18] ;  /* 0x00001808121a7981 */ /* 0x000ee2000c1e1900 */
[----:B----4-:R-:W-:-:S04]  /*0610*/  ISETP.GE.AND P0, PT, R28, R11, PT ;  /* 0x0000000b1c00720c */ /* 0x010fc80003f06270 */
[----:B------:R-:W-:Y:S01]  /*0620*/  ISETP.GE.AND P0, PT, R28, R10, !P0 ;  /* 0x0000000a1c00720c */ /* 0x000fe20004706270 */
[----:B--2---:R-:W-:Y:S01]  /*0630*/  IMAD R17, R23, UR6, R24 ;  /* 0x0000000617117c24 */ /* 0x004fe2000f8e0218 */
[----:B------:R-:W-:-:S11]  /*0640*/  IADD3 R24, PT, PT, R16, 0x1, RZ ;  /* 0x0000000110187810 */ /* 0x000fd60007ffe0ff */
[----:B------:R-:W-:Y:S02]  /*0650*/  @!P0 IMAD.MOV R24, RZ, RZ, R16 ;  /* 0x000000ffff188224 */ /* 0x000fe400078e0210 */
[----:B------:R-:W-:-:S06]  /*0660*/  IMAD.WIDE R16, R17, 0x4, R14 ;  /* 0x0000000411107825 */ /* 0x000fcc00078e020e */
[----:B------:R-:W2:Y:S04]  /*0670*/  LDG.E R16, desc[UR8][R16.64] ;  /* 0x0000000810107981 */ /* 0x000ea8000c1e1900 */
[----:B------:R-:W4:Y:S01]  /*0680*/  LDG.E R17, desc[UR8][R18.64+0x1c] ;  /* 0x00001c0812117981 */ /* 0x000f22000c1e1900 */
[----:B---3--:R-:W-:-:S04]  /*0690*/  IMAD R29, R23, UR6, R26 ;  /* 0x00000006171d7c24 */ /* 0x008fc8000f8e021a */
[----:B------:R-:W-:-:S06]  /*06a0*/  IMAD.WIDE R28, R29, 0x4, R14 ;  /* 0x000000041d1c7825 */ /* 0x000fcc00078e020e */
[----:B------:R-:W3:Y:S01]  /*06b0*/  LDG.E R28, desc[UR8][R28.64] ;  /* 0x000000081c1c7981 */ /* 0x000ee2000c1e1900 */
[----:B----4-:R-:W-:-:S04]  /*06c0*/  IMAD R26, R23, UR6, R17 ;  /* 0x00000006171a7c24 */ /* 0x010fc8000f8e0211 */
[----:B------:R-:W-:-:S06]  /*06d0*/  IMAD.WIDE R14, R26, 0x4, R14 ;  /* 0x000000041a0e7825 */ /* 0x000fcc00078e020e */
[----:B------:R-:W4:Y:S01]  /*06e0*/  LDG.E R14, desc[UR8][R14.64] ;  /* 0x000000080e0e7981 */ /* 0x000f22000c1e1900 */
[-C--:B--2---:R-:W-:Y:S02]  /*06f0*/  ISETP.GE.AND P1, PT, R16, R11.reuse, PT ;  /* 0x0000000b1000720c */ /* 0x084fe40003f26270 */
[----:B---3--:R-:W-:Y:S02]  /*0700*/  ISETP.GE.AND P0, PT, R28, R11, PT ;  /* 0x0000000b1c00720c */ /* 0x008fe40003f06270 */
[-C--:B------:R-:W-:Y:S02]  /*0710*/  ISETP.GE.AND P1, PT, R16, R10.reuse, !P1 ;  /* 0x0000000a1000720c */ /* 0x080fe40004f26270 */
[----:B------:R-:W-:Y:S01]  /*0720*/  ISETP.GE.AND P0, PT, R28, R10, !P0 ;  /* 0x0000000a1c00720c */ /* 0x000fe20004706270 */
[----:B------:R-:W-:Y:S02]  /*0730*/  VIADD R16, R24, 0x1 ;  /* 0x0000000118107836 */ /* 0x000fe40000000000 */
[----:B------:R-:W-:-:S08]  /*0740*/  VIADD R21, R21, 0x8 ;  /* 0x0000000815157836 */ /* 0x000fd00000000000 */
[----:B------:R-:W-:-:S05]  /*0750*/  @!P1 IADD3 R16, PT, PT, R24, RZ, RZ ;  /* 0x000000ff18109210 */ /* 0x000fca0007ffe0ff */
[C---:B------:R-:W-:Y:S01]  /*0760*/  VIADD R17, R16.reuse, 0x1 ;  /* 0x0000000110117836 */ /* 0x040fe20000000000 */
[----:B------:R-:W-:Y:S02]  /*0770*/  @!P0 IADD3 R17, PT, PT, R16, RZ, RZ ;  /* 0x000000ff10118210 */ /* 0x000fe40007ffe0ff */
[----:B------:R-:W-:Y:S01]  /*0780*/  ISETP.NE.AND P0, PT, R21, RZ, PT ;  /* 0x000000ff1500720c */ /* 0x000fe20003f05270 */
[----:B------:R-:W-:Y:S02]  /*0790*/  VIADD R20, R20, 0x8 ;  /* 0x0000000814147836 */ /* 0x000fe40000000000 */
[----:B------:R-:W-:Y:S02]  /*07a0*/  VIADD R24, R17, 0x1 ;  /* 0x0000000111187836 */ /* 0x000fe40000000000 */
[----:B------:R-:W-:Y:S01]  /*07b0*/  VIADD R25, R25, 0x8 ;  /* 0x0000000819197836 */ /* 0x000fe20000000000 */
[----:B----4-:R-:W-:-:S04]  /*07c0*/  ISETP.GE.AND P2, PT, R14, R11, PT ;  /* 0x0000000b0e00720c */ /* 0x010fc80003f46270 */
[----:B------:R-:W-:-:S13]  /*07d0*/  ISETP.GE.AND P1, PT, R14, R10, !P2 ;  /* 0x0000000a0e00720c */ /* 0x000fda0005726270 */
[----:B------:R-:W-:Y:S01]  /*07e0*/  @!P1 IADD3 R24, PT, PT, R17, RZ, RZ ;  /* 0x000000ff11189210 */ /* 0x000fe20007ffe0ff */
[----:B------:R-:W-:Y:S06]  /*07f0*/  @P0 BRA `(.L_x_6) ;  /* 0xfffffff800e00947 */ /* 0x000fec000383ffff */
.L_x_5:
[----:B------:R-:W-:Y:S05]  /*0800*/  BSYNC.RECONVERGENT B1 ;  /* 0x0000000000017941 */ /* 0x000fea0003800200 */
.L_x_4:
[----:B------:R-:W-:-:S04]  /*0810*/  LOP3.LUT R14, R8, 0x7, RZ, 0xc0, !PT ;  /* 0x00000007080e7812 */ /* 0x000fc800078ec0ff */
[----:B------:R-:W-:-:S13]  /*0820*/  ISETP.NE.AND P0, PT, R14, RZ, PT ;  /* 0x000000ff0e00720c */ /* 0x000fda0003f05270 */
[----:B------:R-:W-:Y:S05]  /*0830*/  @!P0 BRA `(.L_x_3) ;  /* 0x0000001000188947 */ /* 0x000fea0003800000 */
[----:B------:R-:W-:Y:S01]  /*0840*/  VIADD R14, R14, 0xffffffff ;  /* 0xffffffff0e0e7836 */ /* 0x000fe20000000000 */
[----:B------:R-:W-:Y:S04]  /*0850*/  BSSY.RECONVERGENT B1, `(.L_x_7) ;  /* 0x0000029000017945 */ /* 0x000fe80003800200 */
[----:B------:R-:W-:-:S13]  /*0860*/  ISETP.GE.U32.AND P0, PT, R14, 0x3, PT ;  /* 0x000000030e00780c */ /* 0x000fda0003f06070 */
[----:B------:R-:W-:Y:S05]  /*0870*/  @!P0 BRA `(.L_x_8) ;  /* 0x0000000000988947 */ /* 0x000fea0003800000 */
[----:B------:R-:W0:Y:S01]  /*0880*/  LDC.64 R14, c[0x0][0x3a8] ;  /* 0x0000ea00ff0e7b82 */ /* 0x000e220000000a00 */
[----:B------:R-:W1:Y:S02]  /*0890*/  LDCU UR5, c[0x0][0x3b8] ;  /* 0x00007700ff0577ac */ /* 0x000e640008000800 */
[----:B-1----:R-:W-:-:S04]  /*08a0*/  IMAD R17, R7, UR5, R20 ;  /* 0x0000000507117c24 */ /* 0x002fc8000f8e0214 */
[----:B0-----:R-:W-:Y:S02]  /*08b0*/  IMAD.WIDE R16, R17, 0x4, R14 ;  /* 0x0000000411107825 */ /* 0x001fe400078e020e */
[----:B------:R-:W0:Y:S03]  /*08c0*/  LDC.64 R14, c[0x0][0x3a0] ;  /* 0x0000e800ff0e7b82 */ /* 0x000e260000000a00 */
[----:B------:R-:W2:Y:S04]  /*08d0*/  LDG.E R18, desc[UR8][R16.64] ;  /* 0x0000000810127981 */ /* 0x000ea8000c1e1900 */
[----:B------:R-:W3:Y:S04]  /*08e0*/  LDG.E R19, desc[UR8][R16.64+0x4] ;  /* 0x0000040810137981 */ /* 0x000ee8000c1e1900 */
[----:B------:R-:W4:Y:S04]  /*08f0*/  LDG.E R21, desc[UR8][R16.64+0x8] ;  /* 0x0000080810157981 */ /* 0x000f28000c1e1900 */
[----:B------:R1:W4:Y:S01]  /*0900*/  LDG.E R26, desc[UR8][R16.64+0xc] ;  /* 0x00000c08101a7981 */ /* 0x000322000c1e1900 */
[----:B--2--5:R-:W-:-:S04]  /*0910*/  IMAD R29, R23, UR5, R18 ;  /* 0x00000005171d7c24 */ /* 0x024fc8000f8e0212 */
[----:B0-----:R-:W-:-:S04]  /*0920*/  IMAD.WIDE R28, R29, 0x4, R14 ;  /* 0x000000041d1c7825 */ /* 0x001fc800078e020e */
[C---:B---3--:R-:W-:Y:S02]  /*0930*/  IMAD R19, R23.reuse, UR5, R19 ;  /* 0x0000000517137c24 */ /* 0x048fe4000f8e0213 */
[----:B------:R-:W2:Y:S01]  /*0940*/  LDG.E R28, desc[UR8][R28.64] ;  /* 0x000000081c1c7981 */ /* 0x000ea2000c1e1900 */
[----:B----4-:R-:W-:Y:S02]  /*0950*/  IMAD R21, R23, UR5, R21 ;  /* 0x0000000517157c24 */ /* 0x010fe4000f8e0215 */
[----:B------:R-:W-:-:S04]  /*0960*/  IMAD.WIDE R18, R19, 0x4, R14 ;  /* 0x0000000413127825 */ /* 0x000fc800078e020e */
[----:B-1----:R-:W-:Y:S02]  /*0970*/  IMAD.WIDE R16, R21, 0x4, R14 ;  /* 0x0000000415107825 */ /* 0x002fe400078e020e */
[----:B------:R-:W3:Y:S02]  /*0980*/  LDG.E R18, desc[UR8][R18.64] ;  /* 0x0000000812127981 */ /* 0x000ee4000c1e1900 */
[----:B------:R-:W-:Y:S02]  /*0990*/  IMAD R21, R23, UR5, R26 ;  /* 0x0000000517157c24 */ /* 0x000fe4000f8e021a */
[----:B------:R-:W4:Y:S02]  /*09a0*/  LDG.E R16, desc[UR8][R16.64] ;  /* 0x0000000810107981 */ /* 0x000f24000c1e1900 */
[----:B------:R-:W-:-:S06]  /*09b0*/  IMAD.WIDE R14, R21, 0x4, R14 ;  /* 0x00000004150e7825 */ /* 0x000fcc00078e020e */
[----:B------:R-:W4:Y:S01]  /*09c0*/  LDG.E R14, desc[UR8][R14.64] ;  /* 0x000000080e0e7981 */ /* 0x000f22000c1e1900 */
[----:B------:R-:W-:Y:S01]  /*09d0*/  IADD3 R21, PT, PT, R24, 0x1, RZ ;  /* 0x0000000118157810 */ /* 0x000fe20007ffe0ff */
[----:B------:R-:W-:Y:S01]  /*09e0*/  VIADD R20, R20, 0x4 ;  /* 0x0000000414147836 */ /* 0x000fe20000000000 */
[----:B--2---:R-:W-:-:S04]  /*09f0*/  ISETP.GE.AND P1, PT, R28, R11, PT ;  /* 0x0000000b1c00720c */ /* 0x004fc80003f26270 */
[----:B------:R-:W-:Y:S02]  /*0a00*/  ISETP.GE.AND P1, PT, R28, R10, !P1 ;  /* 0x0000000a1c00720c */ /* 0x000fe40004f26270 */
[----:B---3--:R-:W-:-:S04]  /*0a10*/  ISETP.GE.AND P0, PT, R18, R11, PT ;  /* 0x0000000b1200720c */ /* 0x008fc80003f06270 */
[----:B------:R-:W-:Y:S02]  /*0a20*/  ISETP.GE.AND P0, PT, R18, R10, !P0 ;  /* 0x0000000a1200720c */ /* 0x000fe40004706270 */
[----:B----4-:R-:W-:-:S05]  /*0a30*/  ISETP.GE.AND P2, PT, R16, R11, PT ;  /* 0x0000000b1000720c */ /* 0x010fca0003f46270 */
[----:B------:R-:W-:Y:S01]  /*0a40*/  @!P1 IMAD.MOV R21, RZ, RZ, R24 ;  /* 0x000000ffff159224 */ /* 0x000fe200078e0218 */
[-C--:B------:R-:W-:Y:S02]  /*0a50*/  ISETP.GE.AND P1, PT, R16, R10.reuse, !P2 ;  /* 0x0000000a1000720c */ /* 0x080fe40005726270 */
[C---:B------:R-:W-:Y:S01]  /*0a60*/  ISETP.GE.AND P2, PT, R14.reuse, R11, PT ;  /* 0x0000000b0e00720c */ /* 0x040fe20003f46270 */
[C---:B------:R-:W-:Y:S02]  /*0a70*/  VIADD R16, R21.reuse, 0x1 ;  /* 0x0000000115107836 */ /* 0x040fe40000000000 */
[----:B------:R-:W-:Y:S02]  /*0a80*/  @!P0 IADD3 R16, PT, PT, R21, RZ, RZ ;  /* 0x000000ff15108210 */ /* 0x000fe40007ffe0ff */
[----:B------:R-:W-:-:S03]  /*0a90*/  ISETP.GE.AND P0, PT, R14, R10, !P2 ;  /* 0x0000000a0e00720c */ /* 0x000fc60005706270 */
[----:B------:R-:W-:-:S03]  /*0aa0*/  VIADD R14, R16, 0x1 ;  /* 0x00000001100e7836 */ /* 0x000fc60000000000 */
[----:B------:R-:W-:-:S05]  /*0ab0*/  @!P1 IMAD.MOV R14, RZ, RZ, R16 ;  /* 0x000000ffff0e9224 */ /* 0x000fca00078e0210 */
[----:B------:R-:W-:Y:S02]  /*0ac0*/  IADD3 R24, PT, PT, R14, 0x1, RZ ;  /* 0x000000010e187810 */ /* 0x000fe40007ffe0ff */
[----:B------:R-:W-:-:S07]  /*0ad0*/  @!P0 IMAD.MOV R24, RZ, RZ, R14 ;  /* 0x000000ffff188224 */ /* 0x000fce00078e020e */
.L_x_8:
[----:B------:R-:W-:Y:S05]  /*0ae0*/  BSYNC.RECONVERGENT B1 ;  /* 0x0000000000017941 */ /* 0x000fea0003800200 */
.L_x_7:
[----:B------:R-:W-:-:S04]  /*0af0*/  LOP3.LUT R15, R8, 0x3, RZ, 0xc0, !PT ;  /* 0x00000003080f7812 */ /* 0x000fc800078ec0ff */
[----:B------:R-:W-:-:S13]  /*0b00*/  ISETP.NE.AND P0, PT, R15, RZ, PT ;  /* 0x000000ff0f00720c */ /* 0x000fda0003f05270 */
[----:B------:R-:W-:Y:S05]  /*0b10*/  @!P0 BRA `(.L_x_3) ;  /* 0x0000000c00608947 */ /* 0x000fea0003800000 */
[----:B------:R-:W-:Y:S01]  /*0b20*/  ISETP.NE.AND P0, PT, R15, 0x1, PT ;  /* 0x000000010f00780c */ /* 0x000fe20003f05270 */
[----:B------:R-:W-:Y:S01]  /*0b30*/  BSSY.RECONVERGENT B1, `(.L_x_9) ;  /* 0x000001a000017945 */ /* 0x000fe20003800200 */
[----:B------:R-:W-:-:S04]  /*0b40*/  LOP3.LUT R14, R8, 0x1, RZ, 0xc0, !PT ;  /* 0x00000001080e7812 */ /* 0x000fc800078ec0ff */
[----:B------:R-:W-:-:S07]  /*0b50*/  ISETP.NE.U32.AND P1, PT, R14, 0x1, PT ;  /* 0x000000010e00780c */ /* 0x000fce0003f25070 */
[----:B------:R-:W-:Y:S06]  /*0b60*/  @!P0 BRA `(.L_x_10) ;  /* 0x0000000000588947 */ /* 0x000fec0003800000 */
[----:B------:R-:W0:Y:S01]  /*0b70*/  LDC.64 R18, c[0x0][0x3a8] ;  /* 0x0000ea00ff127b82 */ /* 0x000e220000000a00 */
[----:B------:R-:W1:Y:S07]  /*0b80*/  LDCU UR5, c[0x0][0x3b8] ;  /* 0x00007700ff0577ac */ /* 0x000e6e0008000800 */
[----:B------:R-:W2:Y:S01]  /*0b90*/  LDC.64 R16, c[0x0][0x3a0] ;  /* 0x0000e800ff107b82 */ /* 0x000ea20000000a00 */
[----:B-1----:R-:W-:-:S04]  /*0ba0*/  IMAD R15, R7, UR5, R20 ;  /* 0x00000005070f7c24 */ /* 0x002fc8000f8e0214 */
[----:B0-----:R-:W-:-:S05]  /*0bb0*/  IMAD.WIDE R18, R15, 0x4, R18 ;  /* 0x000000040f127825 */ /* 0x001fca00078e0212 */
[----:B------:R-:W3:Y:S04]  /*0bc0*/  LDG.E R14, desc[UR8][R18.64] ;  /* 0x00000008120e7981 */ /* 0x000ee8000c1e1900 */
[----:B------:R-:W4:Y:S01]  /*0bd0*/  LDG.E R26, desc[UR8][R18.64+0x4] ;  /* 0x00000408121a7981 */ /* 0x000f22000c1e1900 */
[----:B---3-5:R-:W-:-:S04]  /*0be0*/  IMAD R15, R23, UR5, R14 ;  /* 0x00000005170f7c24 */ /* 0x028fc8000f8e020e */
[----:B--2---:R-:W-:-:S04]  /*0bf0*/  IMAD.WIDE R14, R15, 0x4, R16 ;  /* 0x000000040f0e7825 */ /* 0x004fc800078e0210 */
[----:B----4-:R-:W-:Y:S02]  /*0c00*/  IMAD R21, R23, UR5, R26 ;  /* 0x0000000517157c24 */ /* 0x010fe4000f8e021a */
[----:B------:R-:W2:Y:S02]  /*0c10*/  LDG.E R14, desc[UR8][R14.64] ;  /* 0x000000080e0e7981 */ /* 0x000ea4000c1e1900 */
[----:B------:R-:W-:-:S06]  /*0c20*/  IMAD.WIDE R16, R21, 0x4, R16 ;  /* 0x0000000415107825 */ /* 0x000fcc00078e0210 */
[----:B------:R-:W3:Y:S01]  /*0c30*/  LDG.E R16, desc[UR8][R16.64] ;  /* 0x0000000810107981 */ /* 0x000ee2000c1e1900 */
[----:B------:R-:W-:Y:S02]  /*0c40*/  IADD3 R18, PT, PT, R24, 0x1, RZ ;  /* 0x0000000118127810 */ /* 0x000fe40007ffe0ff */
[----:B------:R-:W-:Y:S02]  /*0c50*/  IADD3 R20, PT, PT, R20, 0x2, RZ ;  /* 0x0000000214147810 */ /* 0x000fe40007ffe0ff */
[----:B--2---:R-:W-:-:S04]  /*0c60*/  ISETP.GE.AND P0, PT, R14, R11, PT ;  /* 0x0000000b0e00720c */ /* 0x004fc80003f06270 */
[----:B------:R-:W-:Y:S02]  /*0c70*/  ISETP.GE.AND P0, PT, R14, R10, !P0 ;  /* 0x0000000a0e00720c */ /* 0x000fe40004706270 */
[----:B---3--:R-:W-:-:S04]  /*0c80*/  ISETP.GE.AND P2, PT, R16, R11, PT ;  /* 0x0000000b1000720c */ /* 0x008fc80003f46270 */
[----:B------:R-:W-:-:S07]  /*0c90*/  ISETP.GE.AND P2, PT, R16, R10, !P2 ;  /* 0x0000000a1000720c */ /* 0x000fce0005746270 */
[----:B------:R-:W-:-:S04]  /*0ca0*/  @!P0 IMAD.MOV R18, RZ, RZ, R24 ;  /* 0x000000ffff128224 */ /* 0x000fc800078e0218 */
[----:B------:R-:W-:Y:S02]  /*0cb0*/  VIADD R24, R18, 0x1 ;  /* 0x0000000112187836 */ /* 0x000fe40000000000 */
[----:B------:R-:W-:-:S07]  /*0cc0*/  @!P2 IMAD.MOV R24, RZ, RZ, R18 ;  /* 0x000000ffff18a224 */ /* 0x000fce00078e0212 */
.L_x_10:
[----:B------:R-:W-:Y:S05]  /*0cd0*/  BSYNC.RECONVERGENT B1 ;  /* 0x0000000000017941 */ /* 0x000fea0003800200 */
.L_x_9:
[----:B------:R-:W-:Y:S05]  /*0ce0*/  @P1 BRA `(.L_x_3) ;  /* 0x0000000800ec1947 */ /* 0x000fea0003800000 */
[----:B------:R-:W0:Y:S01]  /*0cf0*/  LDC.64 R14, c[0x0][0x3a8] ;  /* 0x0000ea00ff0e7b82 */ /* 0x000e220000000a00 */
[----:B------:R-:W1:Y:S02]  /*0d00*/  LDCU UR5, c[0x0][0x3b8] ;  /* 0x00007700ff0577ac */ /* 0x000e640008000800 */
[----:B-1----:R-:W-:-:S04]  /*0d10*/  IMAD R17, R7, UR5, R20 ;  /* 0x0000000507117c24 */ /* 0x002fc8000f8e0214 */
[----:B0-----:R-:W-:Y:S02]  /*0d20*/  IMAD.WIDE R16, R17, 0x4, R14 ;  /* 0x0000000411107825 */ /* 0x001fe400078e020e */
[----:B------:R-:W0:Y:S04]  /*0d30*/  LDC.64 R14, c[0x0][0x3a0] ;  /* 0x0000e800ff0e7b82 */ /* 0x000e280000000a00 */
[----:B------:R-:W2:Y:S02]  /*0d40*/  LDG.E R16, desc[UR8][R16.64] ;  /* 0x0000000810107981 */ /* 0x000ea4000c1e1900 */
[----:B--2--5:R-:W-:-:S04]  /*0d50*/  IMAD R19, R23, UR5, R16 ;  /* 0x0000000517137c24 */ /* 0x024fc8000f8e0210 */
[----:B0-----:R-:W-:-:S06]  /*0d60*/  IMAD.WIDE R14, R19, 0x4, R14 ;  /* 0x00000004130e7825 */ /* 0x001fcc00078e020e */
[----:B------:R-:W2:Y:S01]  /*0d70*/  LDG.E R14, desc[UR8][R14.64] ;  /* 0x000000080e0e7981 */ /* 0x000ea2000c1e1900 */
[----:B------:R-:W-:Y:S01]  /*0d80*/  VIADD R18, R24, 0x1 ;  /* 0x0000000118127836 */ /* 0x000fe20000000000 */
[----:B--2---:R-:W-:-:S04]  /*0d90*/  ISETP.GE.AND P0, PT, R14, R11, PT ;  /* 0x0000000b0e00720c */ /* 0x004fc80003f06270 */
[----:B------:R-:W-:-:S13]  /*0da0*/  ISETP.GE.AND P0, PT, R14, R10, !P0 ;  /* 0x0000000a0e00720c */ /* 0x000fda0004706270 */
[----:B------:R-:W-:-:S05]  /*0db0*/  @!P0 IADD3 R18, PT, PT, R24, RZ, RZ ;  /* 0x000000ff18128210 */ /* 0x000fca0007ffe0ff */
[----:B------:R-:W-:Y:S01]  /*0dc0*/  IMAD.MOV.U32 R24, RZ, RZ, R18 ;  /* 0x000000ffff187224 */ /* 0x000fe200078e0012 */
[----:B------:R-:W-:Y:S06]  /*0dd0*/  BRA `(.L_x_3) ;  /* 0x0000000800b07947 */ /* 0x000fec0003800000 */
.L_x_2:
[----:B------:R-:W-:Y:S01]  /*0de0*/  ISETP.GE.AND P0, PT, R10, R11, PT ;  /* 0x0000000b0a00720c */ /* 0x000fe20003f06270 */
[----:B------:R-:W-:-:S12]  /*0df0*/  IMAD.MOV.U32 R24, RZ, RZ, RZ ;  /* 0x000000ffff187224 */ /* 0x000fd800078e00ff */
[----:B------:R-:W-:Y:S05]  /*0e00*/  @P0 BRA `(.L_x_3) ;  /* 0x0000000800a40947 */ /* 0x000fea0003800000 */
[----:B------:R-:W-:Y:S01]  /*0e10*/  IADD3 R14, PT, PT, -R11, R10, RZ ;  /* 0x0000000a0b0e7210 */ /* 0x000fe20007ffe1ff */
[----:B------:R-:W-:Y:S02]  /*0e20*/  IMAD.MOV.U32 R24, RZ, RZ, RZ ;  /* 0x000000ffff187224 */ /* 0x000fe400078e00ff */
[----:B------:R-:W-:Y:S01]  /*0e30*/  IMAD.MOV.U32 R26, RZ, RZ, R10 ;  /* 0x000000ffff1a7224 */ /* 0x000fe200078e000a */
[----:B------:R-:W-:-:S13]  /*0e40*/  ISETP.GT.U32.AND P0, PT, R14, -0x8, PT ;  /* 0xfffffff80e00780c */ /* 0x000fda0003f04070 */
[----:B------:R-:W-:Y:S05]  /*0e50*/  @P0 BRA `(.L_x_11) ;  /* 0x0000000400340947 */ /* 0x000fea0003800000 */
[----:B------:R-:W-:Y:S01]  /*0e60*/  LOP3.LUT R25, R27, 0xfffffff8, RZ, 0xc0, !PT ;  /* 0xfffffff81b197812 */ /* 0x000fe200078ec0ff */
[----:B------:R-:W-:Y:S01]  /*0e70*/  IMAD.MOV.U32 R26, RZ, RZ, R10 ;  /* 0x000000ffff1a7224 */ /* 0x000fe200078e000a */
[----:B------:R-:W-:Y:S01]  /*0e80*/  MOV R24, RZ ;  /* 0x000000ff00187202 */ /* 0x000fe20000000f00 */
[----:B------:R-:W0:Y:S01]  /*0e90*/  LDCU UR10, c[0x0][0x3b8] ;  /* 0x00007700ff0a77ac */ /* 0x000e220008000800 */
[----:B------:R-:W-:-:S05]  /*0ea0*/  UMOV UR5, URZ ;  /* 0x000000ff00057c82 */ /* 0x000fca0008000000 */
.L_x_12:
[----:B------:R-:W1:Y:S01]  /*0eb0*/  LDC.64 R18, c[0x0][0x3a8] ;  /* 0x0000ea00ff127b82 */ /* 0x000e620000000a00 */
[----:B0----5:R-:W-:-:S04]  /*0ec0*/  IMAD R15, R23, UR10, R26 ;  /* 0x0000000a170f7c24 */ /* 0x021fc8000f8e021a */
[----:B-1----:R-:W-:-:S03]  /*0ed0*/  IMAD.WIDE R18, R15, 0x4, R18 ;  /* 0x000000040f127825 */ /* 0x002fc600078e0212 */
[----:B------:R-:W0:Y:S02]  /*0ee0*/  LDC.64 R14, c[0x0][0x3a0] ;  /* 0x0000e800ff0e7b82 */ /* 0x000e240000000a00 */
[----:B------:R-:W2:Y:S04]  /*0ef0*/  LDG.E R20, desc[UR8][R18.64] ;  /* 0x0000000812147981 */ /* 0x000ea8000c1e1900 */
[----:B------:R-:W3:Y:S04]  /*0f00*/  LDG.E R16, desc[UR8][R18.64+0x4] ;  /* 0x0000040812107981 */ /* 0x000ee8000c1e1900 */
[----:B------:R-:W4:Y:S01]  /*0f10*/  LDG.E R17, desc[UR8][R18.64+0x8] ;  /* 0x0000080812117981 */ /* 0x000f22000c1e1900 */
[----:B--2---:R-:W-:-:S04]  /*0f20*/  IMAD R29, R7, UR10, R20 ;  /* 0x0000000a071d7c24 */ /* 0x004fc8000f8e0214 */
[----:B0-----:R-:W-:-:S04]  /*0f30*/  IMAD.WIDE R28, R29, 0x4, R14 ;  /* 0x000000041d1c7825 */ /* 0x001fc800078e020e */
[----:B---3--:R-:W-:Y:S02]  /*0f40*/  IMAD R21, R7, UR10, R16 ;  /* 0x0000000a07157c24 */ /* 0x008fe4000f8e0210 */
[----:B------:R-:W2:Y:S02]  /*0f50*/  LDG.E R28, desc[UR8][R28.64] ;  /* 0x000000081c1c7981 */ /* 0x000ea4000c1e1900 */
[----:B------:R-:W-:-:S06]  /*0f60*/  IMAD.WIDE R20, R21, 0x4, R14 ;  /* 0x0000000415147825 */ /* 0x000fcc00078e020e */
[----:B------:R-:W3:Y:S01]  /*0f70*/  LDG.E R20, desc[UR8][R20.64] ;  /* 0x0000000814147981 */ /* 0x000ee2000c1e1900 */
[----:B----4-:R-:W-:-:S04]  /*0f80*/  IMAD R17, R7, UR10, R17 ;  /* 0x0000000a07117c24 */ /* 0x010fc8000f8e0211 */
[----:B------:R-:W-:-:S06]  /*0f90*/  IMAD.WIDE R16, R17, 0x4, R14 ;  /* 0x0000000411107825 */ /* 0x000fcc00078e020e */
[----:B------:R-:W4:Y:S04]  /*0fa0*/  LDG.E R16, desc[UR8][R16.64] ;  /* 0x0000000810107981 */ /* 0x000f28000c1e1900 */
[----:B------:R-:W4:Y:S01]  /*0fb0*/  LDG.E R17, desc[UR8][R18.64+0xc] ;  /* 0x00000c0812117981 */ /* 0x000f22000c1e1900 */
[----:B--2---:R-:W-:-:S04]  /*0fc0*/  ISETP.GE.AND P0, PT, R28, R5, PT ;  /* 0x000000051c00720c */ /* 0x004fc80003f06270 */
[----:B------:R-:W-:Y:S02]  /*0fd0*/  ISETP.GE.AND P0, PT, R28, R4, !P0 ;  /* 0x000000041c00720c */ /* 0x000fe40004706270 */
[----:B---3--:R-:W-:-:S04]  /*0fe0*/  ISETP.GE.AND P1, PT, R20, R5, PT ;  /* 0x000000051400720c */ /* 0x008fc80003f26270 */
[----:B------:R-:W-:Y:S02]  /*0ff0*/  ISETP.GE.AND P1, PT, R20, R4, !P1 ;  /* 0x000000041400720c */ /* 0x000fe40004f26270 */
[----:B------:R-:W-:-:S05]  /*1000*/  IADD3 R28, PT, PT, R24, 0x1, RZ ;  /* 0x00000001181c7810 */ /* 0x000fca0007ffe0ff */
[----:B------:R-:W-:-:S05]  /*1010*/  @!P0 IMAD.MOV R28, RZ, RZ, R24 ;  /* 0x000000ffff1c8224 */ /* 0x000fca00078e0218 */
[----:B------:R-:W-:Y:S01]  /*1020*/  IADD3 R24, PT, PT, R28, 0x1, RZ ;  /* 0x000000011c187810 */ /* 0x000fe20007ffe0ff */
[----:B------:R-:W-:Y:S02]  /*1030*/  @!P1 IMAD.MOV R24, RZ, RZ, R28 ;  /* 0x000000ffff189224 */ /* 0x000fe400078e021c */
[----:B------:R-:W2:Y:S01]  /*1040*/  LDG.E R28, desc[UR8][R18.64+0x10] ;  /* 0x00001008121c7981 */ /* 0x000ea2000c1e1900 */
[----:B----4-:R-:W-:-:S04]  /*1050*/  IMAD R21, R7, UR10, R17 ;  /* 0x0000000a07157c24 */ /* 0x010fc8000f8e0211 */
[----:B------:R-:W-:-:S06]  /*1060*/  IMAD.WIDE R20, R21, 0x4, R14 ;  /* 0x0000000415147825 */ /* 0x000fcc00078e020e */
[----:B------:R-:W3:Y:S01]  /*1070*/  LDG.E R20, desc[UR8][R20.64] ;  /* 0x0000000814147981 */ /* 0x000ee2000c1e1900 */
[----:B------:R-:W-:-:S04]  /*1080*/  ISETP.GE.AND P0, PT, R16, R5, PT ;  /* 0x000000051000720c */ /* 0x000fc80003f06270 */
[----:B------:R-:W-:Y:S02]  /*1090*/  ISETP.GE.AND P0, PT, R16, R4, !P0 ;  /* 0x000000041000720c */ /* 0x000fe40004706270 */
[----:B------:R-:W4:Y:S01]  /*10a0*/  LDG.E R16, desc[UR8][R18.64+0x14] ;  /* 0x0000140812107981 */ /* 0x000f22000c1e1900 */
[----:B--2---:R-:W-:-:S03]  /*10b0*/  IMAD R29, R7, UR10, R28 ;  /* 0x0000000a071d7c24 */ /* 0x004fc6000f8e021c */
[----:B------:R-:W2:Y:S04]  /*10c0*/  LDG.E R28, desc[UR8][R18.64+0x18] ;  /* 0x00001808121c7981 */ /* 0x000ea8000c1e1900 */
[----:B------:R-:W2:Y:S01]  /*10d0*/  LDG.E R18, desc[UR8][R18.64+0x1c] ;  /* 0x00001c0812127981 */ /* 0x000ea2000c1e1900 */
[----:B---3--:R-:W-:-:S04]  /*10e0*/  ISETP.GE.AND P1, PT, R20, R5, PT ;  /* 0x000000051400720c */ /* 0x008fc80003f26270 */
[----:B------:R-:W-:Y:S02]  /*10f0*/  ISETP.GE.AND P1, PT, R20, R4, !P1 ;  /* 0x000000041400720c */ /* 0x000fe40004f26270 */
[----:B------:R-:W-:Y:S01]  /*1100*/  IADD3 R17, PT, PT, R24, 0x1, RZ ;  /* 0x0000000118117810 */ /* 0x000fe20007ffe0ff */
[----:B------:R-:W-:Y:S02]  /*1110*/  @!P0 IMAD.MOV R17, RZ, RZ, R24 ;  /* 0x000000ffff118224 */ /* 0x000fe400078e0218 */
[----:B------:R-:W-:-:S03]  /*1120*/  IMAD.WIDE R20, R29, 0x4, R14 ;  /* 0x000000041d147825 */ /* 0x000fc600078e020e */
[----:B------:R-:W-:-:S03]  /*1130*/  IADD3 R24, PT, PT, R17, 0x1, RZ ;  /* 0x0000000111187810 */ /* 0x000fc60007ffe0ff */
[----:B------:R-:W3:Y:S02]  /*1140*/  LDG.E R20, desc[UR8][R20.64] ;  /* 0x0000000814147981 */ /* 0x000ee4000c1e1900 */
[----:B------:R-:W-:Y:S02]  /*1150*/  @!P1 IMAD.MOV R24, RZ, RZ, R17 ;  /* 0x000000ffff189224 */ /* 0x000fe400078e0211 */
[----:B----4-:R-:W-:-:S04]  /*1160*/  IMAD R17, R7, UR10, R16 ;  /* 0x0000000a07117c24 */ /* 0x010fc8000f8e0210 */
[----:B------:R-:W-:-:S06]  /*1170*/  IMAD.WIDE R16, R17, 0x4, R14 ;  /* 0x0000000411107825 */ /* 0x000fcc00078e020e */
[----:B------:R0:W4:Y:S01]  /*1180*/  LDG.E R16, desc[UR8][R16.64] ;  /* 0x0000000810107981 */ /* 0x000122000c1e1900 */
[----:B--2---:R-:W-:-:S04]  /*1190*/  IMAD R29, R7, UR10, R28 ;  /* 0x0000000a071d7c24 */ /* 0x004fc8000f8e021c */
[----:B------:R-:W-:-:S06]  /*11a0*/  IMAD.WIDE R28, R29, 0x4, R14 ;  /* 0x000000041d1c7825 */ /* 0x000fcc00078e020e */
[----:B------:R-:W2:Y:S01]  /*11b0*/  LDG.E R28, desc[UR8][R28.64] ;  /* 0x000000081c1c7981 */ /* 0x000ea2000c1e1900 */
[----:B0-----:R-:W-:-:S04]  /*11c0*/  IMAD R17, R7, UR10, R18 ;  /* 0x0000000a07117c24 */ /* 0x001fc8000f8e0212 */
[----:B------:R-:W-:-:S06]  /*11d0*/  IMAD.WIDE R14, R17, 0x4, R14 ;  /* 0x00000004110e7825 */ /* 0x000fcc00078e020e */
[----:B------:R-:W2:Y:S01]  /*11e0*/  LDG.E R14, desc[UR8][R14.64] ;  /* 0x000000080e0e7981 */ /* 0x000ea2000c1e1900 */
[----:B---3--:R-:W-:-:S04]  /*11f0*/  ISETP.GE.AND P1, PT, R20, R5, PT ;  /* 0x000000051400720c */ /* 0x008fc80003f26270 */
[----:B------:R-:W-:Y:S02]  /*1200*/  ISETP.GE.AND P1, PT, R20, R4, !P1 ;  /* 0x000000041400720c */ /* 0x000fe40004f26270 */
[----:B----4-:R-:W-:-:S04]  /*1210*/  ISETP.GE.AND P0, PT, R16, R5, PT ;  /* 0x000000051000720c */ /* 0x010fc80003f06270 */
[----:B------:R-:W-:Y:S02]  /*1220*/  ISETP.GE.AND P0, PT, R16, R4, !P0 ;  /* 0x000000041000720c */ /* 0x000fe40004706270 */
[----:B------:R-:W-:-:S05]  /*1230*/  IADD3 R16, PT, PT, R24, 0x1, RZ ;  /* 0x0000000118107810 */ /* 0x000fca0007ffe0ff */
[----:B------:R-:W-:Y:S01]  /*1240*/  @!P1 IMAD.MOV R16, RZ, RZ, R24 ;  /* 0x000000ffff109224 */ /* 0x000fe200078e0218 */
[----:B------:R-:W-:-:S04]  /*1250*/  UIADD3 UR5, UPT, UPT, UR5, 0x8, URZ ;  /* 0x0000000805057890 */ /* 0x000fc8000fffe0ff */
[----:B------:R-:W-:Y:S01]  /*1260*/  IADD3 R17, PT, PT, R16, 0x1, RZ ;  /* 0x0000000110117810 */ /* 0x000fe20007ffe0ff */
[----:B------:R-:W-:Y:S02]  /*1270*/  @!P0 IMAD.MOV R17, RZ, RZ, R16 ;  /* 0x000000ffff118224 */ /* 0x000fe400078e0210 */
[----:B------:R-:W-:Y:S01]  /*1280*/  VIADD R26, R26, 0x8 ;  /* 0x000000081a1a7836 */ /* 0x000fe20000000000 */
[----:B--2---:R-:W-:-:S04]  /*1290*/  ISETP.GE.AND P2, PT, R28, R5, PT ;  /* 0x000000051c00720c */ /* 0x004fc80003f46270 */
[----:B------:R-:W-:Y:S02]  /*12a0*/  ISETP.GE.AND P1, PT, R28, R4, !P2 ;  /* 0x000000041c00720c */ /* 0x000fe40005726270 */
[----:B------:R-:W-:-:S04]  /*12b0*/  ISETP.GE.AND P2, PT, R14, R5, PT ;  /* 0x000000050e00720c */ /* 0x000fc80003f46270 */
[----:B------:R-:W-:Y:S02]  /*12c0*/  ISETP.GE.AND P0, PT, R14, R4, !P2 ;  /* 0x000000040e00720c */ /* 0x000fe40005706270 */
[----:B------:R-:W-:-:S05]  /*12d0*/  IADD3 R14, PT, PT, R17, 0x1, RZ ;  /* 0x00000001110e7810 */ /* 0x000fca0007ffe0ff */
[----:B------:R-:W-:Y:S01]  /*12e0*/  @!P1 IMAD.MOV R14, RZ, RZ, R17 ;  /* 0x000000ffff0e9224 */ /* 0x000fe200078e0211 */
[----:B------:R-:W-:-:S04]  /*12f0*/  ISETP.NE.AND P1, PT, R25, UR5, PT ;  /* 0x0000000519007c0c */ /* 0x000fc8000bf25270 */
[C---:B------:R-:W-:Y:S02]  /*1300*/  IADD3 R24, PT, PT, R14.reuse, 0x1, RZ ;  /* 0x000000010e187810 */ /* 0x040fe40007ffe0ff */
[----:B------:R-:W-:-:S07]  /*1310*/  @!P0 IADD3 R24, PT, PT, R14, RZ, RZ ;  /* 0x000000ff0e188210 */ /* 0x000fce0007ffe0ff */
[----:B------:R-:W-:Y:S05]  /*1320*/  @P1 BRA `(.L_x_12) ;  /* 0xfffffff800e01947 */ /* 0x000fea000383ffff */
.L_x_11:
[----:B------:R-:W-:-:S04]  /*1330*/  LOP3.LUT R14, R27, 0x7, RZ, 0xc0, !PT ;  /* 0x000000071b0e7812 */ /* 0x000fc800078ec0ff */
[----:B------:R-:W-:-:S13]  /*1340*/  ISETP.NE.AND P0, PT, R14, RZ, PT ;  /* 0x000000ff0e00720c */ /* 0x000fda0003f05270 */
[----:B------:R-:W-:Y:S05]  /*1350*/  @!P0 BRA `(.L_x_3) ;  /* 0x0000000400508947 */ /* 0x000fea0003800000 */
[----:B------:R-:W-:-:S13]  /*1360*/  ISETP.GE.U32.AND P0, PT, R14, 0x4, PT ;  /* 0x000000040e00780c */ /* 0x000fda0003f06070 */
[----:B------:R-:W-:Y:S05]  /*1370*/  @!P0 BRA `(.L_x_13) ;  /* 0x0000000000988947 */ /* 0x000fea0003800000 */
[----:B------:R-:W0:Y:S01]  /*1380*/  LDC.64 R14, c[0x0][0x3a8] ;  /* 0x0000ea00ff0e7b82 */ /* 0x000e220000000a00 */
[----:B------:R-:W1:Y:S02]  /*1390*/  LDCU UR5, c[0x0][0x3b8] ;  /* 0x00007700ff0577ac */ /* 0x000e640008000800 */
[----:B-1---5:R-:W-:-:S04]  /*13a0*/  IMAD R29, R23, UR5, R26 ;  /* 0x00000005171d7c24 */ /* 0x022fc8000f8e021a */
[----:B0-----:R-:W-:Y:S02]  /*13b0*/  IMAD.WIDE R28, R29, 0x4, R14 ;  /* 0x000000041d1c7825 */ /* 0x001fe400078e020e */
[----:B------:R-:W0:Y:S03]  /*13c0*/  LDC.64 R14, c[0x0][0x3a0] ;  /* 0x0000e800ff0e7b82 */ /* 0x000e260000000a00 */
[----:B------:R-:W2:Y:S04]  /*13d0*/  LDG.E R18, desc[UR8][R28.64] ;  /* 0x000000081c127981 */ /* 0x000ea8000c1e1900 */
[----:B------:R-:W3:Y:S04]  /*13e0*/  LDG.E R17, desc[UR8][R28.64+0x4] ;  /* 0x000004081c117981 */ /* 0x000ee8000c1e1900 */
[----:B------:R-:W4:Y:S04]  /*13f0*/  LDG.E R16, desc[UR8][R28.64+0x8] ;  /* 0x000008081c107981 */ /* 0x000f28000c1e1900 */
[----:B------:R-:W4:Y:S01]  /*1400*/  LDG.E R25, desc[UR8][R28.64+0xc] ;  /* 0x00000c081c197981 */ /* 0x000f22000c1e1900 */
[----:B--2---:R-:W-:-:S04]  /*1410*/  IMAD R21, R7, UR5, R18 ;  /* 0x0000000507157c24 */ /* 0x004fc8000f8e0212 */
[----:B0-----:R-:W-:-:S04]  /*1420*/  IMAD.WIDE R20, R21, 0x4, R14 ;  /* 0x0000000415147825 */ /* 0x001fc800078e020e */
[----:B---3--:R-:W-:Y:S02]  /*1430*/  IMAD R17, R7, UR5, R17 ;  /* 0x0000000507117c24 */ /* 0x008fe4000f8e0211 */
[----:B------:R-:W2:Y:S02]  /*1440*/  LDG.E R20, desc[UR8][R20.64] ;  /* 0x0000000814147981 */ /* 0x000ea4000c1e1900 */
[----:B------:R-:W-:-:S04]  /*1450*/  IMAD.WIDE R18, R17, 0x4, R14 ;  /* 0x0000000411127825 */ /* 0x000fc800078e020e */
[C---:B----4-:R-:W-:Y:S02]  /*1460*/  IMAD R17, R7.reuse, UR5, R16 ;  /* 0x0000000507117c24 */ /* 0x050fe4000f8e0210 */
[----:B------:R-:W3:Y:S01]  /*1470*/  LDG.E R18, desc[UR8][R18.64] ;  /* 0x0000000812127981 */ /* 0x000ee2000c1e1900 */
[----:B------:R-:W-:Y:S02]  /*1480*/  IMAD R25, R7, UR5, R25 ;  /* 0x0000000507197c24 */ /* 0x000fe4000f8e0219 */
[----:B------:R-:W-:-:S04]  /*1490*/  IMAD.WIDE R16, R17, 0x4, R14 ;  /* 0x0000000411107825 */ /* 0x000fc800078e020e */
[----:B------:R-:W-:Y:S02]  /*14a0*/  IMAD.WIDE R14, R25, 0x4, R14 ;  /* 0x00000004190e7825 */ /* 0x000fe400078e020e */
[----:B------:R-:W4:Y:S04]  /*14b0*/  LDG.E R16, desc[UR8][R16.64] ;  /* 0x0000000810107981 */ /* 0x000f28000c1e1900 */
[----:B------:R-:W4:Y:S01]  /*14c0*/  LDG.E R14, desc[UR8][R14.64] ;  /* 0x000000080e0e7981 */ /* 0x000f22000c1e1900 */
[----:B------:R-:W-:Y:S02]  /*14d0*/  IADD3 R26, PT, PT, R26, 0x4, RZ ;  /* 0x000000041a1a7810 */ /* 0x000fe40007ffe0ff */
[----:B--2---:R-:W-:-:S04]  /*14e0*/  ISETP.GE.AND P1, PT, R20, R5, PT ;  /* 0x000000051400720c */ /* 0x004fc80003f26270 */
[----:B------:R-:W-:Y:S01]  /*14f0*/  ISETP.GE.AND P1, PT, R20, R4, !P1 ;  /* 0x000000041400720c */ /* 0x000fe20004f26270 */
[----:B------:R-:W-:Y:S01]  /*1500*/  VIADD R20, R24, 0x1 ;  /* 0x0000000118147836 */ /* 0x000fe20000000000 */
[----:B---3--:R-:W-:-:S04]  /*1510*/  ISETP.GE.AND P0, PT, R18, R5, PT ;  /* 0x000000051200720c */ /* 0x008fc80003f06270 */
[----:B------:R-:W-:Y:S02]  /*1520*/  ISETP.GE.AND P0, PT, R18, R4, !P0 ;  /* 0x000000041200720c */ /* 0x000fe40004706270 */
[----:B----4-:R-:W-:-:S05]  /*1530*/  ISETP.GE.AND P2, PT, R16, R5, PT ;  /* 0x000000051000720c */ /* 0x010fca0003f46270 */
[----:B------:R-:W-:Y:S02]  /*1540*/  @!P1 IADD3 R20, PT, PT, R24, RZ, RZ ;  /* 0x000000ff18149210 */ /* 0x000fe40007ffe0ff */
[-C--:B------:R-:W-:Y:S02]  /*1550*/  ISETP.GE.AND P1, PT, R16, R4.reuse, !P2 ;  /* 0x000000041000720c */ /* 0x080fe40005726270 */
[----:B------:R-:W-:Y:S01]  /*1560*/  ISETP.GE.AND P2, PT, R14, R5, PT ;  /* 0x000000050e00720c */ /* 0x000fe20003f46270 */
[C---:B------:R-:W-:Y:S01]  /*1570*/  VIADD R16, R20.reuse, 0x1 ;  /* 0x0000000114107836 */ /* 0x040fe20000000000 */
[----:B------:R-:W-:Y:S02]  /*1580*/  @!P0 IADD3 R16, PT, PT, R20, RZ, RZ ;  /* 0x000000ff14108210 */ /* 0x000fe40007ffe0ff */
[----:B------:R-:W-:-:S03]  /*1590*/  ISETP.GE.AND P0, PT, R14, R4, !P2 ;  /* 0x000000040e00720c */ /* 0x000fc60005706270 */
[----:B------:R-:W-:-:S04]  /*15a0*/  VIADD R14, R16, 0x1 ;  /* 0x00000001100e7836 */ /* 0x000fc80000000000 */
[----:B------:R-:W-:-:S05]  /*15b0*/  @!P1 IADD3 R14, PT, PT, R16, RZ, RZ ;  /* 0x000000ff100e9210 */ /* 0x000fca0007ffe0ff */
[----:B------:R-:W-:Y:S02]  /*15c0*/  VIADD R24, R14, 0x1 ;  /* 0x000000010e187836 */ /* 0x000fe40000000000 */
[----:B------:R-:W-:-:S07]  /*15d0*/  @!P0 IMAD.MOV R24, RZ, RZ, R14 ;  /* 0x000000ffff188224 */ /* 0x000fce00078e020e */
.L_x_13:
[----:B------:R-:W-:-:S04]  /*15e0*/  LOP3.LUT R15, R27, 0x3, RZ, 0xc0, !PT ;  /* 0x000000031b0f7812 */ /* 0x000fc800078ec0ff */
[----:B------:R-:W-:-:S13]  /*15f0*/  ISETP.NE.AND P0, PT, R15, RZ, PT ;  /* 0x000000ff0f00720c */ /* 0x000fda0003f05270 */
[----:B------:R-:W-:Y:S05]  /*1600*/  @!P0 BRA `(.L_x_3) ;  /* 0x0000000000a48947 */ /* 0x000fea0003800000 */
[----:B------:R-:W-:Y:S02]  /*1610*/  ISETP.NE.AND P0, PT, R15, 0x1, PT ;  /* 0x000000010f00780c */ /* 0x000fe40003f05270 */
[----:B------:R-:W-:-:S04]  /*1620*/  LOP3.LUT R14, R27, 0x1, RZ, 0xc0, !PT ;  /* 0x000000011b0e7812 */ /* 0x000fc800078ec0ff */
[----:B------:R-:W-:-:S07]  /*1630*/  ISETP.NE.U32.AND P1, PT, R14, 0x1, PT ;  /* 0x000000010e00780c */ /* 0x000fce0003f25070 */
[----:B------:R-:W-:Y:S06]  /*1640*/  @!P0 BRA `(.L_x_14) ;  /* 0x0000000000588947 */ /* 0x000fec0003800000 */
[----:B------:R-:W0:Y:S01]  /*1650*/  LDC.64 R18, c[0x0][0x3a8] ;  /* 0x0000ea00ff127b82 */ /* 0x000e220000000a00 */
[----:B------:R-:W1:Y:S07]  /*1660*/  LDCU UR5, c[0x0][0x3b8] ;  /* 0x00007700ff0577ac */ /* 0x000e6e0008000800 */
[----:B------:R-:W2:Y:S01]  /*1670*/  LDC.64 R16, c[0x0][0x3a0] ;  /* 0x0000e800ff107b82 */ /* 0x000ea20000000a00 */
[----:B-1---5:R-:W-:-:S04]  /*1680*/  IMAD R15, R23, UR5, R26 ;  /* 0x00000005170f7c24 */ /* 0x022fc8000f8e021a */
[----:B0-----:R-:W-:-:S05]  /*1690*/  IMAD.WIDE R18, R15, 0x4, R18 ;  /* 0x000000040f127825 */ /* 0x001fca00078e0212 */
[----:B------:R-:W3:Y:S04]  /*16a0*/  LDG.E R14, desc[UR8][R18.64] ;  /* 0x00000008120e7981 */ /* 0x000ee8000c1e1900 */
[----:B------:R-:W4:Y:S01]  /*16b0*/  LDG.E R20, desc[UR8][R18.64+0x4] ;  /* 0x0000040812147981 */ /* 0x000f22000c1e1900 */
[----:B---3--:R-:W-:-:S04]  /*16c0*/  IMAD R15, R7, UR5, R14 ;  /* 0x00000005070f7c24 */ /* 0x008fc8000f8e020e */
[----:B--2---:R-:W-:-:S04]  /*16d0*/  IMAD.WIDE R14, R15, 0x4, R16 ;  /* 0x000000040f0e7825 */ /* 0x004fc800078e0210 */
[----:B----4-:R-:W-:Y:S02]  /*16e0*/  IMAD R21, R7, UR5, R20 ;  /* 0x0000000507157c24 */ /* 0x010fe4000f8e0214 */
[----:B------:R-:W2:Y:S02]  /*16f0*/  LDG.E R14, desc[UR8][R14.64] ;  /* 0x000000080e0e7981 */ /* 0x000ea4000c1e1900 */
[----:B------:R-:W-:-:S06]  /*1700*/  IMAD.WIDE R16, R21, 0x4, R16 ;  /* 0x0000000415107825 */ /* 0x000fcc00078e0210 */
[----:B------:R-:W3:Y:S01]  /*1710*/  LDG.E R16, desc[UR8][R16.64] ;  /* 0x0000000810107981 */ /* 0x000ee2000c1e1900 */
[----:B------:R-:W-:Y:S01]  /*1720*/  IADD3 R18, PT, PT, R24, 0x1, RZ ;  /* 0x0000000118127810 */ /* 0x000fe20007ffe0ff */
[----:B------:R-:W-:Y:S01]  /*1730*/  VIADD R26, R26, 0x2 ;  /* 0x000000021a1a7836 */ /* 0x000fe20000000000 */
[----:B--2---:R-:W-:-:S04]  /*1740*/  ISETP.GE.AND P0, PT, R14, R5, PT ;  /* 0x000000050e00720c */ /* 0x004fc80003f06270 */
[----:B------:R-:W-:Y:S02]  /*1750*/  ISETP.GE.AND P0, PT, R14, R4, !P0 ;  /* 0x000000040e00720c */ /* 0x000fe40004706270 */
[----:B---3--:R-:W-:-:S04]  /*1760*/  ISETP.GE.AND P2, PT, R16, R5, PT ;  /* 0x000000051000720c */ /* 0x008fc80003f46270 */
[----:B------:R-:W-:-:S07]  /*1770*/  ISETP.GE.AND P2, PT, R16, R4, !P2 ;  /* 0x000000041000720c */ /* 0x000fce0005746270 */
[----:B------:R-:W-:-:S05]  /*1780*/  @!P0 IMAD.MOV R18, RZ, RZ, R24 ;  /* 0x000000ffff128224 */ /* 0x000fca00078e0218 */
[C---:B------:R-:W-:Y:S02]  /*1790*/  IADD3 R24, PT, PT, R18.reuse, 0x1, RZ ;  /* 0x0000000112187810 */ /* 0x040fe40007ffe0ff */
[----:B------:R-:W-:-:S07]  /*17a0*/  @!P2 IADD3 R24, PT, PT, R18, RZ, RZ ;  /* 0x000000ff1218a210 */ /* 0x000fce0007ffe0ff */
.L_x_14:
[----:B------:R-:W-:Y:S05]  /*17b0*/  @P1 BRA `(.L_x_3) ;  /* 0x0000000000381947 */ /* 0x000fea0003800000 */
[----:B------:R-:W0:Y:S01]  /*17c0*/  LDC.64 R14, c[0x0][0x3a8] ;  /* 0x0000ea00ff0e7b82 */ /* 0x000e220000000a00 */
[----:B------:R-:W1:Y:S02]  /*17d0*/  LDCU UR5, c[0x0][0x3b8] ;  /* 0x00007700ff0577ac */ /* 0x000e640008000800 */
[----:B-1---5:R-:W-:-:S04]  /*17e0*/  IMAD R17, R23, UR5, R26 ;  /* 0x0000000517117c24 */ /* 0x022fc8000f8e021a */
[----:B0-----:R-:W-:Y:S02]  /*17f0*/  IMAD.WIDE R16, R17, 0x4, R14 ;  /* 0x0000000411107825 */ /* 0x001fe400078e020e */
[----:B------:R-:W0:Y:S04]  /*1800*/  LDC.64 R14, c[0x0][0x3a0] ;  /* 0x0000e800ff0e7b82 */ /* 0x000e280000000a00 */
[----:B------:R-:W2:Y:S02]  /*1810*/  LDG.E R16, desc[UR8][R16.64] ;  /* 0x0000000810107981 */ /* 0x000ea4000c1e1900 */
[----:B--2---:R-:W-:-:S04]  /*1820*/  IMAD R19, R7, UR5, R16 ;  /* 0x0000000507137c24 */ /* 0x004fc8000f8e0210 */
[----:B0-----:R-:W-:-:S06]  /*1830*/  IMAD.WIDE R14, R19, 0x4, R14 ;  /* 0x00000004130e7825 */ /* 0x001fcc00078e020e */
[----:B------:R-:W2:Y:S01]  /*1840*/  LDG.E R14, desc[UR8][R14.64] ;  /* 0x000000080e0e7981 */ /* 0x000ea2000c1e1900 */
[----:B------:R-:W-:Y:S01]  /*1850*/  VIADD R18, R24, 0x1 ;  /* 0x0000000118127836 */ /* 0x000fe20000000000 */
[----:B--2---:R-:W-:-:S04]  /*1860*/  ISETP.GE.AND P0, PT, R14, R5, PT ;  /* 0x000000050e00720c */ /* 0x004fc80003f06270 */
[----:B------:R-:W-:-:S13]  /*1870*/  ISETP.GE.AND P0, PT, R14, R4, !P0 ;  /* 0x000000040e00720c */ /* 0x000fda0004706270 */
[----:B------:R-:W-:-:S05]  /*1880*/  @!P0 IADD3 R18, PT, PT, R24, RZ, RZ ;  /* 0x000000ff18128210 */ /* 0x000fca0007ffe0ff */
[----:B------:R-:W-:-:S07]  /*1890*/  IMAD.MOV.U32 R24, RZ, RZ, R18 ;  /* 0x000000ffff187224 */ /* 0x000fce00078e0012 */
.L_x_3:
[----:B------:R-:W-:Y:S05]  /*18a0*/  BSYNC.RECONVERGENT B0 ;  /* 0x0000000000007941 */ /* 0x000fea0003800200 */
.L_x_1:
[----:B-----5:R-:W-:Y:S01]  /*18b0*/  R2UR UR6, R22 ;  /* 0x00000000160672ca */ /* 0x020fe200000e0000 */
[----:B------:R-:W0:Y:S01]  /*18c0*/  LDCU UR11, c[0x0][0x3b8] ;  /* 0x00007700ff0b77ac */ /* 0x000e220008000800 */
[----:B------:R-:W-:Y:S11]  /*18d0*/  BSSY.RECONVERGENT B0, `(.L_x_15) ;  /* 0x0000164000007945 */ /* 0x000ff60003800200 */
[----:B------:R-:W-:-:S06]  /*18e0*/  UIADD3 UR6, UPT, UPT, UR7, -UR6, URZ ;  /* 0x8000000607067290 */ /* 0x000fcc000fffe0ff */
[----:B------:R-:W-:-:S13]  /*18f0*/  ISETP.GT.AND P0, PT, R8, UR6, PT ;  /* 0x0000000608007c0c */ /* 0x000fda000bf04270 */
[----:B0-----:R-:W-:Y:S05]  /*1900*/  @P0 BRA `(.L_x_16) ;  /* 0x0000000800d00947 */ /* 0x001fea0003800000 */
[----:B------:R-:W-:Y:S01]  /*1910*/  ISETP.GT.AND P0, PT, R5, R4, PT ;  /* 0x000000040500720c */ /* 0x000fe20003f04270 */
[----:B------:R-:W-:-:S12]  /*1920*/  HFMA2 R25, -RZ, RZ, 0, 0 ;  /* 0x00000000ff197431 */ /* 0x000fd800000001ff */
[----:B------:R-:W-:Y:S05]  /*1930*/  @!P0 BRA `(.L_x_17) ;  /* 0x0000001400748947 */ /* 0x000fea0003800000 */
[----:B------:R-:W-:Y:S01]  /*1940*/  LOP3.LUT R14, RZ, R4, RZ, 0x33, !PT ;  /* 0x00000004ff0e7212 */ /* 0x000fe200078e33ff */
[----:B------:R-:W-:Y:S01]  /*1950*/  BSSY.RECONVERGENT B1, `(.L_x_18) ;  /* 0x0000052000017945 */ /* 0x000fe20003800200 */
[----:B------:R-:W-:Y:S01]  /*1960*/  MOV R25, RZ ;  /* 0x000000ff00197202 */ /* 0x000fe20000000f00 */
[----:B------:R-:W-:Y:S02]  /*1970*/  IMAD.MOV.U32 R26, RZ, RZ, R4 ;  /* 0x000000ffff1a7224 */ /* 0x000fe400078e0004 */
[----:B------:R-:W-:-:S05]  /*1980*/  IMAD.IADD R14, R5, 0x1, R14 ;  /* 0x00000001050e7824 */ /* 0x000fca00078e020e */
[----:B------:R-:W-:-:S13]  /*1990*/  ISETP.GE.U32.AND P0, PT, R14, 0x7, PT ;  /* 0x000000070e00780c */ /* 0x000fda0003f06070 */
[----:B------:R-:W-:Y:S05]  /*19a0*/  @!P0 BRA `(.L_x_19) ;  /* 0x0000000400308947 */ /* 0x000fea0003800000 */
[----:B------:R-:W-:Y:S01]  /*19b0*/  HFMA2 R20, -RZ, RZ, 0, 0 ;  /* 0x00000000ff147431 */ /* 0x000fe200000001ff */
[----:B------:R-:W-:Y:S01]  /*19c0*/  MOV R25, RZ ;  /* 0x000000ff00197202 */ /* 0x000fe20000000f00 */
[----:B------:R-:W-:-:S07]  /*19d0*/  IMAD.MOV.U32 R26, RZ, RZ, R4 ;  /* 0x000000ffff1a7224 */ /* 0x000fce00078e0004 */
.L_x_20:
[----:B------:R-:W0:Y:S01]  /*19e0*/  LDC.64 R18, c[0x0][0x3a8] ;  /* 0x0000ea00ff127b82 */ /* 0x000e220000000a00 */
[----:B------:R-:W-:-:S04]  /*19f0*/  IMAD R15, R7, UR11, R26 ;  /* 0x0000000b070f7c24 */ /* 0x000fc8000f8e021a */
[----:B0-----:R-:W-:-:S03]  /*1a00*/  IMAD.WIDE R18, R15, 0x4, R18 ;  /* 0x000000040f127825 */ /* 0x001fc600078e0212 */
[----:B------:R-:W0:Y:S02]  /*1a10*/  LDC.64 R14, c[0x0][0x3a0] ;  /* 0x0000e800ff0e7b82 */ /* 0x000e240000000a00 */
[----:B------:R-:W2:Y:S04]  /*1a20*/  LDG.E R16, desc[UR8][R18.64] ;  /* 0x0000000812107981 */ /* 0x000ea8000c1e1900 */
[----:B------:R-:W3:Y:S01]  /*1a30*/  LDG.E R28, desc[UR8][R18.64+0x4] ;  /* 0x00000408121c7981 */ /* 0x000ee2000c1e1900 */
[----:B--2---:R-:W-:-:S04]  /*1a40*/  IMAD R17, R23, UR11, R16 ;  /* 0x0000000b17117c24 */ /* 0x004fc8000f8e0210 */
[----:B0-----:R-:W-:-:S06]  /*1a50*/  IMAD.WIDE R16, R17, 0x4, R14 ;  /* 0x0000000411107825 */ /* 0x001fcc00078e020e */
[----:B------:R-:W2:Y:S01]  /*1a60*/  LDG.E R17, desc[UR8][R16.64] ;  /* 0x0000000810117981 */ /* 0x000ea2000c1e1900 */
[----:B---3--:R-:W-:Y:S02]  /*1a70*/  IMAD R29, R23, UR11, R28 ;  /* 0x0000000b171d7c24 */ /* 0x008fe4000f8e021c */
[----:B------:R-:W-:Y:S01]  /*1a80*/  VIADD R21, R25, 0x1 ;  /* 0x0000000119157836 */ /* 0x000fe20000000000 */
[----:B------:R-:W3:Y:S01]  /*1a90*/  LDG.E R28, desc[UR8][R18.64+0x8] ;  /* 0x00000808121c7981 */ /* 0x000ee2000c1e1900 */
[----:B--2---:R-:W-:-:S04]  /*1aa0*/  ISETP.GE.AND P0, PT, R17, UR7, PT ;  /* 0x0000000711007c0c */ /* 0x004fc8000bf06270 */
[----:B------:R-:W-:Y:S01]  /*1ab0*/  ISETP.GE.AND P0, PT, R17, R22, !P0 ;  /* 0x000000161100720c */ /* 0x000fe20004706270 */
[----:B------:R-:W-:-:S12]  /*1ac0*/  IMAD.WIDE R16, R29, 0x4, R14 ;  /* 0x000000041d107825 */ /* 0x000fd800078e020e */
[----:B------:R-:W-:Y:S02]  /*1ad0*/  @!P0 IADD3 R21, PT, PT, R25, RZ, RZ ;  /* 0x000000ff19158210 */ /* 0x000fe40007ffe0ff */
[----:B------:R-:W2:Y:S01]  /*1ae0*/  LDG.E R25, desc[UR8][R16.64] ;  /* 0x0000000810197981 */ /* 0x000ea2000c1e1900 */
[----:B---3--:R-:W-:-:S04]  /*1af0*/  IMAD R29, R23, UR11, R28 ;  /* 0x0000000b171d7c24 */ /* 0x008fc8000f8e021c */
[----:B------:R-:W-:-:S06]  /*1b00*/  IMAD.WIDE R28, R29, 0x4, R14 ;  /* 0x000000041d1c7825 */ /* 0x000fcc00078e020e */
[----:B------:R-:W3:Y:S01]  /*1b10*/  LDG.E R29, desc[UR8][R28.64] ;  /* 0x000000081c1d7981 */ /* 0x000ee2000c1e1900 */
[----:B--2---:R-:W-:-:S04]  /*1b20*/  ISETP.GE.AND P0, PT, R25, UR7, PT ;  /* 0x0000000719007c0c */ /* 0x004fc8000bf06270 */
[----:B------:R-:W-:Y:S01]  /*1b30*/  ISETP.GE.AND P0, PT, R25, R22, !P0 ;  /* 0x000000161900720c */ /* 0x000fe20004706270 */
[----:B------:R-:W-:-:S12]  /*1b40*/  VIADD R25, R21, 0x1 ;  /* 0x0000000115197836 */ /* 0x000fd80000000000 */
[----:B------:R-:W-:Y:S02]  /*1b50*/  @!P0 IADD3 R25, PT, PT, R21, RZ, RZ ;  /* 0x000000ff15198210 */ /* 0x000fe40007ffe0ff */
[----:B------:R-:W2:Y:S01]  /*1b60*/  LDG.E R21, desc[UR8][R18.64+0xc] ;  /* 0x00000c0812157981 */ /* 0x000ea2000c1e1900 */
[----:B---3--:R-:W-:-:S04]  /*1b70*/  ISETP.GE.AND P0, PT, R29, UR7, PT ;  /* 0x000000071d007c0c */ /* 0x008fc8000bf06270 */
[----:B------:R-:W-:Y:S01]  /*1b80*/  ISETP.GE.AND P0, PT, R29, R22, !P0 ;  /* 0x000000161d00720c */ /* 0x000fe20004706270 */
[----:B--2---:R-:W-:-:S04]  /*1b90*/  IMAD R17, R23, UR11, R21 ;  /* 0x0000000b17117c24 */ /* 0x004fc8000f8e0215 */
[----:B------:R-:W-:-:S06]  /*1ba0*/  IMAD.WIDE R16, R17, 0x4, R14 ;  /* 0x0000000411107825 */ /* 0x000fcc00078e020e */
[----:B------:R-:W2:Y:S01]  /*1bb0*/  LDG.E R17, desc[UR8][R16.64] ;  /* 0x0000000810117981 */ /* 0x000ea2000c1e1900 */
[C---:B------:R-:W-:Y:S01]  /*1bc0*/  VIADD R21, R25.reuse, 0x1 ;  /* 0x0000000119157836 */ /* 0x040fe20000000000 */
[----:B------:R-:W-:Y:S02]  /*1bd0*/  @!P0 IADD3 R21, PT, PT, R25, RZ, RZ ;  /* 0x000000ff19158210 */ /* 0x000fe40007ffe0ff */
[----:B------:R-:W3:Y:S01]  /*1be0*/  LDG.E R25, desc[UR8][R18.64+0x10] ;  /* 0x0000100812197981 */ /* 0x000ee2000c1e1900 */
[----:B--2---:R-:W-:-:S04]  /*1bf0*/  ISETP.GE.AND P0, PT, R17, UR7, PT ;  /* 0x0000000711007c0c */ /* 0x004fc8000bf06270 */
[----:B------:R-:W-:Y:S01]  /*1c00*/  ISETP.GE.AND P0, PT, R17, R22, !P0 ;  /* 0x000000161100720c */ /* 0x000fe20004706270 */
[----:B---3--:R-:W-:Y:S02]  /*1c10*/  IMAD R29, R23, UR11, R25 ;  /* 0x0000000b171d7c24 */ /* 0x008fe4000f8e0219 */
[----:B------:R-:W-:-:S10]  /*1c20*/  VIADD R25, R21, 0x1 ;  /* 0x0000000115197836 */ /* 0x000fd40000000000 */
[----:B------:R-:W-:Y:S02]  /*1c30*/  @!P0 IADD3 R25, PT, PT, R21, RZ, RZ ;  /* 0x000000ff15198210 */ /* 0x000fe40007ffe0ff */
[----:B------:R-:W2:Y:S01]  /*1c40*/  LDG.E R21, desc[UR8][R18.64+0x14] ;  /* 0x0000140812157981 */ /* 0x000ea2000c1e1900 */
[----:B------:R-:W-:-:S06]  /*1c50*/  IMAD.WIDE R28, R29, 0x4, R14 ;  /* 0x000000041d1c7825 */ /* 0x000fcc00078e020e */
[----:B------:R-:W3:Y:S01]  /*1c60*/  LDG.E R29, desc[UR8][R28.64] ;  /* 0x000000081c1d7981 */ /* 0x000ee2000c1e1900 */
[----:B--2---:R-:W-:-:S04]  /*1c70*/  IMAD R17, R23, UR11, R21 ;  /* 0x0000000b17117c24 */ /* 0x004fc8000f8e0215 */
[----:B------:R-:W-:-:S06]  /*1c80*/  IMAD.WIDE R16, R17, 0x4, R14 ;  /* 0x0000000411107825 */ /* 0x000fcc00078e020e */
[----:B------:R-:W2:Y:S04]  /*1c90*/  LDG.E R17, desc[UR8][R16.64] ;  /* 0x0000000810117981 */ /* 0x000ea8000c1e1900 */
[----:B------:R-:W4:Y:S04]  /*1ca0*/  LDG.E R16, desc[UR8][R18.64+0x18] ;  /* 0x0000180812107981 */ /* 0x000f28000c1e1900 */
[----:B------:R-:W5:Y:S01]  /*1cb0*/  LDG.E R18, desc[UR8][R18.64+0x1c] ;  /* 0x00001c0812127981 */ /* 0x000f62000c1e1900 */
[----:B---3--:R-:W-:-:S04]  /*1cc0*/  ISETP.GE.AND P0, PT, R29, UR7, PT ;  /* 0x000000071d007c0c */ /* 0x008fc8000bf06270 */
[----:B------:R-:W-:Y:S01]  /*1cd0*/  ISETP.GE.AND P0, PT, R29, R22, !P0 ;  /* 0x000000161d00720c */ /* 0x000fe20004706270 */
[----:B------:R-:W-:-:S12]  /*1ce0*/  VIADD R21, R25, 0x1 ;  /* 0x0000000119157836 */ /* 0x000fd80000000000 */
[----:B------:R-:W-:-:S05]  /*1cf0*/  @!P0 IADD3 R21, PT, PT, R25, RZ, RZ ;  /* 0x000000ff19158210 */ /* 0x000fca0007ffe0ff */
[----:B------:R-:W-:Y:S01]  /*1d00*/  VIADD R25, R21, 0x1 ;  /* 0x0000000115197836 */ /* 0x000fe20000000000 */
[----:B--2---:R-:W-:-:S04]  /*1d10*/  ISETP.GE.AND P0, PT, R17, UR7, PT ;  /* 0x0000000711007c0c */ /* 0x004fc8000bf06270 */
[----:B------:R-:W-:Y:S01]  /*1d20*/  ISETP.GE.AND P0, PT, R17, R22, !P0 ;  /* 0x000000161100720c */ /* 0x000fe20004706270 */
[----:B----4-:R-:W-:-:S04]  /*1d30*/  IMAD R29, R23, UR11, R16 ;  /* 0x0000000b171d7c24 */ /* 0x010fc8000f8e0210 */
[----:B------:R-:W-:-:S06]  /*1d40*/  IMAD.WIDE R28, R29, 0x4, R14 ;  /* 0x000000041d1c7825 */ /* 0x000fcc00078e020e */
[----:B------:R-:W2:Y:S02]  /*1d50*/  LDG.E R29, desc[UR8][R28.64] ;  /* 0x000000081c1d7981 */ /* 0x000ea4000c1e1900 */
[----:B------:R-:W-:Y:S01]  /*1d60*/  @!P0 IADD3 R25, PT, PT, R21, RZ, RZ ;  /* 0x000000ff15198210 */ /* 0x000fe20007ffe0ff */
[----:B-----5:R-:W-:-:S04]  /*1d70*/  IMAD R21, R23, UR11, R18 ;  /* 0x0000000b17157c24 */ /* 0x020fc8000f8e0212 */
[----:B------:R-:W-:-:S06]  /*1d80*/  IMAD.WIDE R14, R21, 0x4, R14 ;  /* 0x00000004150e7825 */ /* 0x000fcc00078e020e */
[----:B------:R-:W3:Y:S01]  /*1d90*/  LDG.E R15, desc[UR8][R14.64] ;  /* 0x000000080e0f7981 */ /* 0x000ee2000c1e1900 */
[----:B------:R-:W-:Y:S02]  /*1da0*/  IADD3 R20, PT, PT, R20, 0x8, RZ ;  /* 0x0000000814147810 */ /* 0x000fe40007ffe0ff */
[----:B------:R-:W-:Y:S01]  /*1db0*/  LOP3.LUT R17, R8, 0xfffffff8, RZ, 0xc0, !PT ;  /* 0xfffffff808117812 */ /* 0x000fe200078ec0ff */
[----:B------:R-:W-:Y:S02]  /*1dc0*/  VIADD R16, R25, 0x1 ;  /* 0x0000000119107836 */ /* 0x000fe40000000000 */
[----:B------:R-:W-:Y:S01]  /*1dd0*/  VIADD R26, R26, 0x8 ;  /* 0x000000081a1a7836 */ /* 0x000fe20000000000 */
[----:B--2---:R-:W-:-:S04]  /*1de0*/  ISETP.GE.AND P0, PT, R29, UR7, PT ;  /* 0x000000071d007c0c */ /* 0x004fc8000bf06270 */
[----:B------:R-:W-:Y:S02]  /*1df0*/  ISETP.GE.AND P0, PT, R29, R22, !P0 ;  /* 0x000000161d00720c */ /* 0x000fe40004706270 */
[----:B---3--:R-:W-:-:S11]  /*1e00*/  ISETP.GE.AND P1, PT, R15, UR7, PT ;  /* 0x000000070f007c0c */ /* 0x008fd6000bf26270 */
[----:B------:R-:W-:Y:S01]  /*1e10*/  @!P0 IMAD.MOV R16, RZ, RZ, R25 ;  /* 0x000000ffff108224 */ /* 0x000fe200078e0219 */
[----:B------:R-:W-:Y:S02]  /*1e20*/  ISETP.NE.AND P0, PT, R20, R17, PT ;  /* 0x000000111400720c */ /* 0x000fe40003f05270 */
[----:B------:R-:W-:Y:S02]  /*1e30*/  ISETP.GE.AND P1, PT, R15, R22, !P1 ;  /* 0x000000160f00720c */ /* 0x000fe40004f26270 */
[----:B------:R-:W-:-:S11]  /*1e40*/  IADD3 R25, PT, PT, R16, 0x1, RZ ;  /* 0x0000000110197810 */ /* 0x000fd60007ffe0ff */
[----:B------:R-:W-:Y:S01]  /*1e50*/  @!P1 IADD3 R25, PT, PT, R16, RZ, RZ ;  /* 0x000000ff10199210 */ /* 0x000fe20007ffe0ff */
[----:B------:R-:W-:Y:S06]  /*1e60*/  @P0 BRA `(.L_x_20) ;  /* 0xfffffff800dc0947 */ /* 0x000fec000383ffff */
.L_x_19:
[----:B------:R-:W-:Y:S05]  /*1e70*/  BSYNC.RECONVERGENT B1 ;  /* 0x0000000000017941 */ /* 0x000fea0003800200 */
.L_x_18:
        /* <DEDUP_REMOVED lines=13> */
[----:B------:R-:W3:Y:S01]  /*1f50*/  LDG.E R28, desc[UR8][R18.64+0x4] ;  /* 0x00000408121c7981 */ /* 0x000ee2000c1e1900 */
[----:B--2---:R-:W-:-:S04]  /*1f60*/  IMAD R21, R23, UR5, R16 ;  /* 0x0000000517157c24 */ /* 0x004fc8000f8e0210 */
[----:B0-----:R-:W-:-:S04]  /*1f70*/  IMAD.WIDE R20, R21, 0x4, R14 ;  /* 0x0000000415147825 */ /* 0x001fc800078e020e */
[----:B---3--:R-:W-:Y:S02]  /*1f80*/  IMAD R17, R23, UR5, R28 ;  /* 0x0000000517117c24 */ /* 0x008fe4000f8e021c */
[----:B------:R-:W2:Y:S02]  /*1f90*/  LDG.E R28, desc[UR8][R18.64+0x8] ;  /* 0x00000808121c7981 */ /* 0x000ea4000c1e1900 */
[----:B------:R-:W-:Y:S02]  /*1fa0*/  IMAD.WIDE R16, R17, 0x4, R14 ;  /* 0x0000000411107825 */ /* 0x000fe400078e020e */
[----:B------:R-:W3:Y:S04]  /*1fb0*/  LDG.E R21, desc[UR8][R20.64] ;  /* 0x0000000814157981 */ /* 0x000ee8000c1e1900 */
[----:B------:R-:W4:Y:S04]  /*1fc0*/  LDG.E R17, desc[UR8][R16.64] ;  /* 0x0000000810117981 */ /* 0x000f28000c1e1900 */
[----:B------:R-:W5:Y:S01]  /*1fd0*/  LDG.E R16, desc[UR8][R18.64+0xc] ;  /* 0x00000c0812107981 */ /* 0x000f62000c1e1900 */
[----:B--2---:R-:W-:Y:S01]  /*1fe0*/  IMAD R29, R23, UR5, R28 ;  /* 0x00000005171d7c24 */ /* 0x004fe2000f8e021c */
[----:B---3--:R-:W-:-:S03]  /*1ff0*/  ISETP.GE.AND P1, PT, R21, UR7, PT ;  /* 0x0000000715007c0c */ /* 0x008fc6000bf26270 */
[----:B------:R-:W-:Y:S01]  /*2000*/  IMAD.WIDE R28, R29, 0x4, R14 ;  /* 0x000000041d1c7825 */ /* 0x000fe200078e020e */
[----:B------:R-:W-:-:S05]  /*2010*/  ISETP.GE.AND P1, PT, R21, R22, !P1 ;  /* 0x000000161500720c */ /* 0x000fca0004f26270 */
[----:B------:R-:W2:Y:S01]  /*2020*/  LDG.E R29, desc[UR8][R28.64] ;  /* 0x000000081c1d7981 */ /* 0x000ea2000c1e1900 */
[----:B-----5:R-:W-:-:S04]  /*2030*/  IMAD R21, R23, UR5, R16 ;  /* 0x0000000517157c24 */ /* 0x020fc8000f8e0210 */
[----:B------:R-:W-:-:S06]  /*2040*/  IMAD.WIDE R14, R21, 0x4, R14 ;  /* 0x00000004150e7825 */ /* 0x000fcc00078e020e */
[----:B------:R0:W3:Y:S01]  /*2050*/  LDG.E R15, desc[UR8][R14.64] ;  /* 0x000000080e0f7981 */ /* 0x0000e2000c1e1900 */
[----:B----4-:R-:W-:-:S04]  /*2060*/  ISETP.GE.AND P0, PT, R17, UR7, PT ;  /* 0x0000000711007c0c */ /* 0x010fc8000bf06270 */
[----:B------:R-:W-:Y:S02]  /*2070*/  ISETP.GE.AND P0, PT, R17, R22, !P0 ;  /* 0x000000161100720c */ /* 0x000fe40004706270 */
[----:B------:R-:W-:Y:S01]  /*2080*/  IADD3 R16, PT, PT, R25, 0x1, RZ ;  /* 0x0000000119107810 */ /* 0x000fe20007ffe0ff */
[----:B------:R-:W-:-:S05]  /*2090*/  @!P1 IMAD.MOV R16, RZ, RZ, R25 ;  /* 0x000000ffff109224 */ /* 0x000fca00078e0219 */
[----:B------:R-:W-:-:S05]  /*20a0*/  IADD3 R17, PT, PT, R16, 0x1, RZ ;  /* 0x0000000110117810 */ /* 0x000fca0007ffe0ff */
[----:B------:R-:W-:-:S05]  /*20b0*/  @!P0 IMAD.MOV R17, RZ, RZ, R16 ;  /* 0x000000ffff118224 */ /* 0x000fca00078e0210 */
[----:B0-----:R-:W-:Y:S01]  /*20c0*/  IADD3 R14, PT, PT, R17, 0x1, RZ ;  /* 0x00000001110e7810 */ /* 0x001fe20007ffe0ff */
[----:B------:R-:W-:Y:S01]  /*20d0*/  VIADD R26, R26, 0x4 ;  /* 0x000000041a1a7836 */ /* 0x000fe20000000000 */
[----:B--2---:R-:W-:-:S04]  /*20e0*/  ISETP.GE.AND P2, PT, R29, UR7, PT ;  /* 0x000000071d007c0c */ /* 0x004fc8000bf46270 */
[----:B------:R-:W-:Y:S02]  /*20f0*/  ISETP.GE.AND P1, PT, R29, R22, !P2 ;  /* 0x000000161d00720c */ /* 0x000fe40005726270 */
[----:B---3--:R-:W-:-:S04]  /*2100*/  ISETP.GE.AND P2, PT, R15, UR7, PT ;  /* 0x000000070f007c0c */ /* 0x008fc8000bf46270 */
[----:B------:R-:W-:-:S07]  /*2110*/  ISETP.GE.AND P0, PT, R15, R22, !P2 ;  /* 0x000000160f00720c */ /* 0x000fce0005706270 */
[----:B------:R-:W-:-:S05]  /*2120*/  @!P1 IMAD.MOV R14, RZ, RZ, R17 ;  /* 0x000000ffff0e9224 */ /* 0x000fca00078e0211 */
[C---:B------:R-:W-:Y:S02]  /*2130*/  IADD3 R25, PT, PT, R14.reuse, 0x1, RZ ;  /* 0x000000010e197810 */ /* 0x040fe40007ffe0ff */
[----:B------:R-:W-:-:S07]  /*2140*/  @!P0 IADD3 R25, PT, PT, R14, RZ, RZ ;  /* 0x000000ff0e198210 */ /* 0x000fce0007ffe0ff */
.L_x_22:
[----:B------:R-:W-:Y:S05]  /*2150*/  BSYNC.RECONVERGENT B1 ;  /* 0x0000000000017941 */ /* 0x000fea0003800200 */
.L_x_21:
        /* <DEDUP_REMOVED lines=21> */
[----:B------:R-:W-:Y:S01]  /*22b0*/  VIADD R18, R25, 0x1 ;  /* 0x0000000119127836 */ /* 0x000fe20000000000 */
[----:B------:R-:W-:Y:S02]  /*22c0*/  IADD3 R26, PT, PT, R26, 0x2, RZ ;  /* 0x000000021a1a7810 */ /* 0x000fe40007ffe0ff */
[----:B--2---:R-:W-:-:S04]  /*22d0*/  ISETP.GE.AND P0, PT, R15, UR7, PT ;  /* 0x000000070f007c0c */ /* 0x004fc8000bf06270 */
[----:B------:R-:W-:Y:S02]  /*22e0*/  ISETP.GE.AND P0, PT, R15, R22, !P0 ;  /* 0x000000160f00720c */ /* 0x000fe40004706270 */
[----:B---3--:R-:W-:-:S04]  /*22f0*/  ISETP.GE.AND P2, PT, R17, UR7, PT ;  /* 0x0000000711007c0c */ /* 0x008fc8000bf46270 */
[----:B------:R-:W-:-:S07]  /*2300*/  ISETP.GE.AND P2, PT, R17, R22, !P2 ;  /* 0x000000161100720c */ /* 0x000fce0005746270 */
[----:B------:R-:W-:-:S05]  /*2310*/  @!P0 IADD3 R18, PT, PT, R25, RZ, RZ ;  /* 0x000000ff19128210 */ /* 0x000fca0007ffe0ff */
[----:B------:R-:W-:Y:S02]  /*2320*/  VIADD R25, R18, 0x1 ;  /* 0x0000000112197836 */ /* 0x000fe40000000000 */
[----:B------:R-:W-:-:S07]  /*2330*/  @!P2 IMAD.MOV R25, RZ, RZ, R18 ;  /* 0x000000ffff19a224 */ /* 0x000fce00078e0212 */
.L_x_24:
[----:B------:R-:W-:Y:S05]  /*2340*/  BSYNC.RECONVERGENT B1 ;  /* 0x0000000000017941 */ /* 0x000fea0003800200 */
.L_x_23:
[----:B------:R-:W-:Y:S05]  /*2350*/  @P1 BRA `(.L_x_17) ;  /* 0x0000000800ec1947 */ /* 0x000fea0003800000 */
[----:B------:R-:W0:Y:S01]  /*2360*/  LDC.64 R14, c[0x0][0x3a8] ;  /* 0x0000ea00ff0e7b82 */ /* 0x000e220000000a00 */
[----:B------:R-:W1:Y:S02]  /*2370*/  LDCU UR5, c[0x0][0x3b8] ;  /* 0x00007700ff0577ac */ /* 0x000e640008000800 */
[----:B-1----:R-:W-:-:S04]  /*2380*/  IMAD R17, R7, UR5, R26 ;  /* 0x0000000507117c24 */ /* 0x002fc8000f8e021a */
[----:B0-----:R-:W-:Y:S02]  /*2390*/  IMAD.WIDE R16, R17, 0x4, R14 ;  /* 0x0000000411107825 */ /* 0x001fe400078e020e */
[----:B------:R-:W0:Y:S04]  /*23a0*/  LDC.64 R14, c[0x0][0x3a0] ;  /* 0x0000e800ff0e7b82 */ /* 0x000e280000000a00 */
[----:B------:R-:W2:Y:S02]  /*23b0*/  LDG.E R16, desc[UR8][R16.64] ;  /* 0x0000000810107981 */ /* 0x000ea4000c1e1900 */
[----:B--2---:R-:W-:-:S04]  /*23c0*/  IMAD R19, R23, UR5, R16 ;  /* 0x0000000517137c24 */ /* 0x004fc8000f8e0210 */
[----:B0-----:R-:W-:-:S06]  /*23d0*/  IMAD.WIDE R14, R19, 0x4, R14 ;  /* 0x00000004130e7825 */ /* 0x001fcc00078e020e */
[----:B------:R-:W2:Y:S01]  /*23e0*/  LDG.E R15, desc[UR8][R14.64] ;  /* 0x000000080e0f7981 */ /* 0x000ea2000c1e1900 */
[----:B------:R-:W-:Y:S02]  /*23f0*/  IADD3 R18, PT, PT, R25, 0x1, RZ ;  /* 0x0000000119127810 */ /* 0x000fe40007ffe0ff */
[----:B--2---:R-:W-:-:S04]  /*2400*/  ISETP.GE.AND P0, PT, R15, UR7, PT ;  /* 0x000000070f007c0c */ /* 0x004fc8000bf06270 */
[----:B------:R-:W-:-:S13]  /*2410*/  ISETP.GE.AND P0, PT, R15, R22, !P0 ;  /* 0x000000160f00720c */ /* 0x000fda0004706270 */
[----:B------:R-:W-:-:S05]  /*2420*/  @!P0 IMAD.MOV R18, RZ, RZ, R25 ;  /* 0x000000ffff128224 */ /* 0x000fca00078e0219 */
[----:B------:R-:W-:Y:S01]  /*2430*/  MOV R25, R18 ;  /* 0x0000001200197202 */ /* 0x000fe20000000f00 */
[----:B------:R-:W-:Y:S06]  /*2440*/  BRA `(.L_x_17) ;  /* 0x0000000800b07947 */ /* 0x000fec0003800000 */
.L_x_16:
[----:B------:R-:W-:Y:S01]  /*2450*/  ISETP.GE.AND P0, PT, R22, UR7, PT ;  /* 0x0000000716007c0c */ /* 0x000fe2000bf06270 */
[----:B------:R-:W-:-:S12]  /*2460*/  IMAD.MOV.U32 R25, RZ, RZ, RZ ;  /* 0x000000ffff197224 */ /* 0x000fd800078e00ff */
[----:B------:R-:W-:Y:S05]  /*2470*/  @P0 BRA `(.L_x_17) ;  /* 0x0000000800a40947 */ /* 0x000fea0003800000 */
[----:B------:R-:W-:Y:S01]  /*2480*/  IADD3 R14, PT, PT, R22, -UR7, RZ ;  /* 0x80000007160e7c10 */ /* 0x000fe2000fffe0ff */
[----:B------:R-:W-:Y:S01]  /*2490*/  ULOP3.LUT UR13, UR6, 0x7, URZ, 0xc0, !UPT ;  /* 0x00000007060d7892 */ /* 0x000fe2000f8ec0ff */
[----:B------:R-:W-:Y:S01]  /*24a0*/  IMAD.MOV.U32 R25, RZ, RZ, RZ ;  /* 0x000000ffff197224 */ /* 0x000fe200078e00ff */
[----:B------:R-:W-:Y:S02]  /*24b0*/  MOV R26, R22 ;  /* 0x00000016001a7202 */ /* 0x000fe40000000f00 */
[----:B------:R-:W-:Y:S01]  /*24c0*/  ISETP.GT.U32.AND P0, PT, R14, -0x8, PT ;  /* 0xfffffff80e00780c */ /* 0x000fe20003f04070 */
[----:B------:R-:W-:-:S12]  /*24d0*/  UISETP.NE.AND UP1, UPT, UR13, URZ, UPT ;  /* 0x000000ff0d00728c */ /* 0x000fd8000bf25270 */
[----:B------:R-:W-:Y:S05]  /*24e0*/  @P0 BRA `(.L_x_25) ;  /* 0x0000000400340947 */ /* 0x000fea0003800000 */
[----:B------:R-:W-:Y:S01]  /*24f0*/  IMAD.MOV.U32 R25, RZ, RZ, RZ ;  /* 0x000000ffff197224 */ /* 0x000fe200078e00ff */
[----:B------:R-:W-:Y:S01]  /*2500*/  MOV R26, R22 ;  /* 0x00000016001a7202 */ /* 0x000fe20000000f00 */
[----:B------:R-:W0:Y:S01]  /*2510*/  LDCU UR12, c[0x0][0x3b8] ;  /* 0x00007700ff0c77ac */ /* 0x000e220008000800 */
[----:B------:R-:W-:Y:S01]  /*2520*/  ULOP3.LUT UR10, UR6, 0xfffffff8, URZ, 0xc0, !UPT ;  /* 0xfffffff8060a7892 */ /* 0x000fe2000f8ec0ff */
[----:B------:R-:W-:-:S11]  /*2530*/  UMOV UR5, URZ ;  /* 0x000000ff00057c82 */ /* 0x000fd60008000000 */
.L_x_26:
[----:B------:R-:W1:Y:S01]  /*2540*/  LDC.64 R18, c[0x0][0x3a8] ;  /* 0x0000ea00ff127b82 */ /* 0x000e620000000a00 */
[----:B0-----:R-:W-:-:S04]  /*2550*/  IMAD R15, R23, UR12, R26 ;  /* 0x0000000c170f7c24 */ /* 0x001fc8000f8e021a */
        /* <DEDUP_REMOVED lines=14> */
[----:B------:R-:W5:Y:S01]  /*2640*/  LDG.E R17, desc[UR8][R18.64+0xc] ;  /* 0x00000c0812117981 */ /* 0x000f62000c1e1900 */
[----:B--2---:R-:W-:-:S04]  /*2650*/  ISETP.GE.AND P0, PT, R28, R5, PT ;  /* 0x000000051c00720c */ /* 0x004fc80003f06270 */
[----:B------:R-:W-:Y:S02]  /*2660*/  ISETP.GE.AND P0, PT, R28, R4, !P0 ;  /* 0x000000041c00720c */ /* 0x000fe40004706270 */
[----:B---3--:R-:W-:-:S04]  /*2670*/  ISETP.GE.AND P1, PT, R20, R5, PT ;  /* 0x000000051400720c */ /* 0x008fc80003f26270 */
[----:B------:R-:W-:Y:S01]  /*2680*/  ISETP.GE.AND P1, PT, R20, R4, !P1 ;  /* 0x000000041400720c */ /* 0x000fe20004f26270 */
[----:B------:R-:W-:-:S06]  /*2690*/  VIADD R28, R25, 0x1 ;  /* 0x00000001191c7836 */ /* 0x000fcc0000000000 */
[----:B------:R-:W-:-:S05]  /*26a0*/  @!P0 IADD3 R28, PT, PT, R25, RZ, RZ ;  /* 0x000000ff191c8210 */ /* 0x000fca0007ffe0ff */
[C---:B------:R-:W-:Y:S01]  /*26b0*/  VIADD R25, R28.reuse, 0x1 ;  /* 0x000000011c197836 */ /* 0x040fe20000000000 */
[----:B------:R-:W-:Y:S02]  /*26c0*/  @!P1 IADD3 R25, PT, PT, R28, RZ, RZ ;  /* 0x000000ff1c199210 */ /* 0x000fe40007ffe0ff */
[----:B------:R-:W2:Y:S01]  /*26d0*/  LDG.E R28, desc[UR8][R18.64+0x10] ;  /* 0x00001008121c7981 */ /* 0x000ea2000c1e1900 */
[----:B-----5:R-:W-:-:S04]  /*26e0*/  IMAD R21, R7, UR12, R17 ;  /* 0x0000000c07157c24 */ /* 0x020fc8000f8e0211 */
[----:B------:R-:W-:-:S06]  /*26f0*/  IMAD.WIDE R20, R21, 0x4, R14 ;  /* 0x0000000415147825 */ /* 0x000fcc00078e020e */
[----:B------:R-:W3:Y:S01]  /*2700*/  LDG.E R20, desc[UR8][R20.64] ;  /* 0x0000000814147981 */ /* 0x000ee2000c1e1900 */
[----:B----4-:R-:W-:-:S04]  /*2710*/  ISETP.GE.AND P0, PT, R16, R5, PT ;  /* 0x000000051000720c */ /* 0x010fc80003f06270 */
[----:B------:R-:W-:Y:S02]  /*2720*/  ISETP.GE.AND P0, PT, R16, R4, !P0 ;  /* 0x000000041000720c */ /* 0x000fe40004706270 */
[----:B------:R-:W4:Y:S01]  /*2730*/  LDG.E R16, desc[UR8][R18.64+0x14] ;  /* 0x0000140812107981 */ /* 0x000f22000c1e1900 */
[----:B--2---:R-:W-:-:S03]  /*2740*/  IMAD R29, R7, UR12, R28 ;  /* 0x0000000c071d7c24 */ /* 0x004fc6000f8e021c */
[----:B------:R-:W2:Y:S04]  /*2750*/  LDG.E R28, desc[UR8][R18.64+0x18] ;  /* 0x00001808121c7981 */ /* 0x000ea8000c1e1900 */
[----:B------:R-:W5:Y:S01]  /*2760*/  LDG.E R18, desc[UR8][R18.64+0x1c] ;  /* 0x00001c0812127981 */ /* 0x000f62000c1e1900 */
[----:B---3--:R-:W-:-:S04]  /*2770*/  ISETP.GE.AND P1, PT, R20, R5, PT ;  /* 0x000000051400720c */ /* 0x008fc80003f26270 */
[----:B------:R-:W-:Y:S01]  /*2780*/  ISETP.GE.AND P1, PT, R20, R4, !P1 ;  /* 0x000000041400720c */ /* 0x000fe20004f26270 */
[C---:B------:R-:W-:Y:S01]  /*2790*/  VIADD R17, R25.reuse, 0x1 ;  /* 0x0000000119117836 */ /* 0x040fe20000000000 */
[----:B------:R-:W-:Y:S01]  /*27a0*/  @!P0 IADD3 R17, PT, PT, R25, RZ, RZ ;  /* 0x000000ff19118210 */ /* 0x000fe20007ffe0ff */
[----:B------:R-:W-:-:S04]  /*27b0*/  IMAD.WIDE R20, R29, 0x4, R14 ;  /* 0x000000041d147825 */ /* 0x000fc800078e020e */
[C---:B------:R-:W-:Y:S02]  /*27c0*/  VIADD R25, R17.reuse, 0x1 ;  /* 0x0000000111197836 */ /* 0x040fe40000000000 */
[----:B------:R-:W3:Y:S04]  /*27d0*/  LDG.E R20, desc[UR8][R20.64] ;  /* 0x0000000814147981 */ /* 0x000ee8000c1e1900 */
[----:B------:R-:W-:Y:S01]  /*27e0*/  @!P1 IADD3 R25, PT, PT, R17, RZ, RZ ;  /* 0x000000ff11199210 */ /* 0x000fe20007ffe0ff */
[----:B----4-:R-:W-:-:S04]  /*27f0*/  IMAD R17, R7, UR12, R16 ;  /* 0x0000000c07117c24 */ /* 0x010fc8000f8e0210 */
[----:B------:R-:W-:-:S06]  /*2800*/  IMAD.WIDE R16, R17, 0x4, R14 ;  /* 0x0000000411107825 */ /* 0x000fcc00078e020e */
[----:B------:R5:W4:Y:S01]  /*2810*/  LDG.E R16, desc[UR8][R16.64] ;  /* 0x0000000810107981 */ /* 0x000b22000c1e1900 */
[----:B--2---:R-:W-:-:S04]  /*2820*/  IMAD R29, R7, UR12, R28 ;  /* 0x0000000c071d7c24 */ /* 0x004fc8000f8e021c */
[----:B------:R-:W-:-:S04]  /*2830*/  IMAD.WIDE R28, R29, 0x4, R14 ;  /* 0x000000041d1c7825 */ /* 0x000fc800078e020e */
[----:B-----5:R-:W-:Y:S02]  /*2840*/  IMAD R17, R7, UR12, R18 ;  /* 0x0000000c07117c24 */ /* 0x020fe4000f8e0212 */
[----:B------:R-:W2:Y:S02]  /*2850*/  LDG.E R28, desc[UR8][R28.64] ;  /* 0x000000081c1c7981 */ /* 0x000ea4000c1e1900 */
[----:B------:R-:W-:-:S06]  /*2860*/  IMAD.WIDE R14, R17, 0x4, R14 ;  /* 0x00000004110e7825 */ /* 0x000fcc00078e020e */
[----:B------:R-:W5:Y:S01]  /*2870*/  LDG.E R14, desc[UR8][R14.64] ;  /* 0x000000080e0e7981 */ /* 0x000f62000c1e1900 */
[----:B---3--:R-:W-:-:S04]  /*2880*/  ISETP.GE.AND P1, PT, R20, R5, PT ;  /* 0x000000051400720c */ /* 0x008fc80003f26270 */
[----:B------:R-:W-:Y:S02]  /*2890*/  ISETP.GE.AND P1, PT, R20, R4, !P1 ;  /* 0x000000041400720c */ /* 0x000fe40004f26270 */
[----:B----4-:R-:W-:-:S04]  /*28a0*/  ISETP.GE.AND P0, PT, R16, R5, PT ;  /* 0x000000051000720c */ /* 0x010fc80003f06270 */
[----:B------:R-:W-:Y:S01]  /*28b0*/  ISETP.GE.AND P0, PT, R16, R4, !P0 ;  /* 0x000000041000720c */ /* 0x000fe20004706270 */
[----:B------:R-:W-:-:S06]  /*28c0*/  VIADD R16, R25, 0x1 ;  /* 0x0000000119107836 */ /* 0x000fcc0000000000 */
[----:B------:R-:W-:Y:S01]  /*28d0*/  @!P1 IADD3 R16, PT, PT, R25, RZ, RZ ;  /* 0x000000ff19109210 */ /* 0x000fe20007ffe0ff */
[----:B------:R-:W-:-:S04]  /*28e0*/  UIADD3 UR5, UPT, UPT, UR5, 0x8, URZ ;  /* 0x0000000805057890 */ /* 0x000fc8000fffe0ff */
[C---:B------:R-:W-:Y:S01]  /*28f0*/  VIADD R17, R16.reuse, 0x1 ;  /* 0x0000000110117836 */ /* 0x040fe20000000000 */
[----:B------:R-:W-:Y:S01]  /*2900*/  UISETP.NE.AND UP0, UPT, UR5, UR10, UPT ;  /* 0x0000000a0500728c */ /* 0x000fe2000bf05270 */
[----:B------:R-:W-:Y:S02]  /*2910*/  @!P0 IADD3 R17, PT, PT, R16, RZ, RZ ;  /* 0x000000ff10118210 */ /* 0x000fe40007ffe0ff */
[----:B------:R-:W-:Y:S02]  /*2920*/  IADD3 R26, PT, PT, R26, 0x8, RZ ;  /* 0x000000081a1a7810 */ /* 0x000fe40007ffe0ff */
[----:B--2---:R-:W-:-:S04]  /*2930*/  ISETP.GE.AND P2, PT, R28, R5, PT ;  /* 0x000000051c00720c */ /* 0x004fc80003f46270 */
[----:B------:R-:W-:Y:S02]  /*2940*/  ISETP.GE.AND P1, PT, R28, R4, !P2 ;  /* 0x000000041c00720c */ /* 0x000fe40005726270 */
[----:B-----5:R-:W-:-:S04]  /*2950*/  ISETP.GE.AND P2, PT, R14, R5, PT ;  /* 0x000000050e00720c */ /* 0x020fc80003f46270 */
[----:B------:R-:W-:Y:S01]  /*2960*/  ISETP.GE.AND P0, PT, R14, R4, !P2 ;  /* 0x000000040e00720c */ /* 0x000fe20005706270 */
[----:B------:R-:W-:-:S06]  /*2970*/  VIADD R14, R17, 0x1 ;  /* 0x00000001110e7836 */ /* 0x000fcc0000000000 */
[----:B------:R-:W-:-:S05]  /*2980*/  @!P1 IADD3 R14, PT, PT, R17, RZ, RZ ;  /* 0x000000ff110e9210 */ /* 0x000fca0007ffe0ff */
[----:B------:R-:W-:Y:S02]  /*2990*/  VIADD R25, R14, 0x1 ;  /* 0x000000010e197836 */ /* 0x000fe40000000000 */
[----:B------:R-:W-:Y:S01]  /*29a0*/  @!P0 IMAD.MOV R25, RZ, RZ, R14 ;  /* 0x000000ffff198224 */ /* 0x000fe200078e020e */
[----:B------:R-:W-:Y:S06]  /*29b0*/  BRA.U UP0, `(.L_x_26) ;  /* 0xfffffff900e07547 */ /* 0x000fec000b83ffff */
.L_x_25:
[----:B------:R-:W-:Y:S05]  /*29c0*/  BRA.U !UP1, `(.L_x_17) ;  /* 0x0000000509507547 */ /* 0x000fea000b800000 */
[----:B------:R-:W-:Y:S02]  /*29d0*/  UISETP.GE.U32.AND UP0, UPT, UR13, 0x4, UPT ;  /* 0x000000040d00788c */ /* 0x000fe4000bf06070 */
[----:B------:R-:W-:-:S04]  /*29e0*/  ULOP3.LUT UR10, UR6, 0x3, URZ, 0xc0, !UPT ;  /* 0x00000003060a7892 */ /* 0x000fc8000f8ec0ff */
[----:B------:R-:W-:-:S03]  /*29f0*/  UISETP.NE.AND UP1, UPT, UR10, URZ, UPT ;  /* 0x000000ff0a00728c */ /* 0x000fc6000bf25270 */
[----:B------:R-:W-:Y:S08]  /*2a00*/  BRA.U !UP0, `(.L_x_27) ;  /* 0x0000000108987547 */ /* 0x000ff0000b800000 */
[----:B------:R-:W0:Y:S01]  /*2a10*/  LDC.64 R18, c[0x0][0x3a8] ;  /* 0x0000ea00ff127b82 */ /* 0x000e220000000a00 */
[----:B------:R-:W1:Y:S02]  /*2a20*/  LDCU UR5, c[0x0][0x3b8] ;  /* 0x00007700ff0577ac */ /* 0x000e640008000800 */
[----:B-1----:R-:W-:-:S04]  /*2a30*/  IMAD R15, R23, UR5, R26 ;  /* 0x00000005170f7c24 */ /* 0x002fc8000f8e021a */
[----:B0-----:R-:W-:Y:S02]  /*2a40*/  IMAD.WIDE R18, R15, 0x4, R18 ;  /* 0x000000040f127825 */ /* 0x001fe400078e0212 */
[----:B------:R-:W0:Y:S03]  /*2a50*/  LDC.64 R14, c[0x0][0x3a0] ;  /* 0x0000e800ff0e7b82 */ /* 0x000e260000000a00 */
[----:B------:R-:W2:Y:S04]  /*2a60*/  LDG.E R28, desc[UR8][R18.64+0x4] ;  /* 0x00000408121c7981 */ /* 0x000ea8000c1e1900 */
[----:B------:R-:W3:Y:S01]  /*2a70*/  LDG.E R16, desc[UR8][R18.64] ;  /* 0x0000000812107981 */ /* 0x000ee2000c1e1900 */
[----:B--2---:R-:W-:-:S03]  /*2a80*/  IMAD R17, R7, UR5, R28 ;  /* 0x0000000507117c24 */ /* 0x004fc6000f8e021c */
[----:B------:R-:W2:Y:S01]  /*2a90*/  LDG.E R28, desc[UR8][R18.64+0x8] ;  /* 0x00000808121c7981 */ /* 0x000ea2000c1e1900 */
[----:B---3--:R-:W-:Y:S02]  /*2aa0*/  IMAD R21, R7, UR5, R16 ;  /* 0x0000000507157c24 */ /* 0x008fe4000f8e0210 */
[----:B0-----:R-:W-:-:S06]  /*2ab0*/  IMAD.WIDE R16, R17, 0x4, R14 ;  /* 0x0000000411107825 */ /* 0x001fcc00078e020e */
[----:B------:R0:W3:Y:S04]  /*2ac0*/  LDG.E R16, desc[UR8][R16.64] ;  /* 0x0000000810107981 */ /* 0x0000e8000c1e1900 */
[----:B------:R-:W0:Y:S01]  /*2ad0*/  LDG.E R17, desc[UR8][R18.64+0xc] ;  /* 0x00000c0812117981 */ /* 0x000e22000c1e1900 */
[----:B------:R-:W-:-:S06]  /*2ae0*/  IMAD.WIDE R20, R21, 0x4, R14 ;  /* 0x0000000415147825 */ /* 0x000fcc00078e020e */
[----:B------:R-:W4:Y:S01]  /*2af0*/  LDG.E R20, desc[UR8][R20.64] ;  /* 0x0000000814147981 */ /* 0x000f22000c1e1900 */
[----:B--2---:R-:W-:-:S04]  /*2b00*/  IMAD R29, R7, UR5, R28 ;  /* 0x00000005071d7c24 */ /* 0x004fc8000f8e021c */
[----:B------:R-:W-:-:S06]  /*2b10*/  IMAD.WIDE R28, R29, 0x4, R14 ;  /* 0x000000041d1c7825 */ /* 0x000fcc00078e020e */
[----:B------:R-:W2:Y:S01]  /*2b20*/  LDG.E R28, desc[UR8][R28.64] ;  /* 0x000000081c1c7981 */ /* 0x000ea2000c1e1900 */
[----:B0-----:R-:W-:-:S04]  /*2b30*/  IMAD R17, R7, UR5, R17 ;  /* 0x0000000507117c24 */ /* 0x001fc8000f8e0211 */
[----:B------:R-:W-:-:S06]  /*2b40*/  IMAD.WIDE R14, R17, 0x4, R14 ;  /* 0x00000004110e7825 */ /* 0x000fcc00078e020e */
[----:B------:R-:W5:Y:S01]  /*2b50*/  LDG.E R14, desc[UR8][R14.64] ;  /* 0x000000080e0e7981 */ /* 0x000f62000c1e1900 */
[-C--:B----4-:R-:W-:Y:S02]  /*2b60*/  ISETP.GE.AND P1, PT, R20, R5.reuse, PT ;  /* 0x000000051400720c */ /* 0x090fe40003f26270 */
[----:B---3--:R-:W-:Y:S02]  /*2b70*/  ISETP.GE.AND P0, PT, R16, R5, PT ;  /* 0x000000051000720c */ /* 0x008fe40003f06270 */
[-C--:B------:R-:W-:Y:S02]  /*2b80*/  ISETP.GE.AND P1, PT, R20, R4.reuse, !P1 ;  /* 0x000000041400720c */ /* 0x080fe40004f26270 */
[----:B------:R-:W-:Y:S02]  /*2b90*/  ISETP.GE.AND P0, PT, R16, R4, !P0 ;  /* 0x000000041000720c */ /* 0x000fe40004706270 */
[----:B------:R-:W-:-:S09]  /*2ba0*/  IADD3 R16, PT, PT, R25, 0x1, RZ ;  /* 0x0000000119107810 */ /* 0x000fd20007ffe0ff */
[----:B------:R-:W-:-:S05]  /*2bb0*/  @!P1 IMAD.MOV R16, RZ, RZ, R25 ;  /* 0x000000ffff109224 */ /* 0x000fca00078e0219 */
[----:B------:R-:W-:Y:S01]  /*2bc0*/  IADD3 R17, PT, PT, R16, 0x1, RZ ;  /* 0x0000000110117810 */ /* 0x000fe20007ffe0ff */
[----:B------:R-:W-:Y:S02]  /*2bd0*/  @!P0 IMAD.MOV R17, RZ, RZ, R16 ;  /* 0x000000ffff118224 */ /* 0x000fe400078e0210 */
[----:B------:R-:W-:Y:S01]  /*2be0*/  VIADD R26, R26, 0x4 ;  /* 0x000000041a1a7836 */ /* 0x000fe20000000000 */
[----:B--2---:R-:W-:-:S04]  /*2bf0*/  ISETP.GE.AND P2, PT, R28, R5, PT ;  /* 0x000000051c00720c */ /* 0x004fc80003f46270 */
[----:B------:R-:W-:Y:S02]  /*2c00*/  ISETP.GE.AND P1, PT, R28, R4, !P2 ;  /* 0x000000041c00720c */ /* 0x000fe40005726270 */
[----:B-----5:R-:W-:-:S04]  /*2c10*/  ISETP.GE.AND P2, PT, R14, R5, PT ;  /* 0x000000050e00720c */ /* 0x020fc80003f46270 */
[----:B------:R-:W-:Y:S02]  /*2c20*/  ISETP.GE.AND P0, PT, R14, R4, !P2 ;  /* 0x000000040e00720c */ /* 0x000fe40005706270 */
[----:B------:R-:W-:-:S05]  /*2c30*/  IADD3 R14, PT, PT, R17, 0x1, RZ ;  /* 0x00000001110e7810 */ /* 0x000fca0007ffe0ff */
[----:B------:R-:W-:-:S05]  /*2c40*/  @!P1 IMAD.MOV R14, RZ, RZ, R17 ;  /* 0x000000ffff0e9224 */ /* 0x000fca00078e0211 */
[C---:B------:R-:W-:Y:S02]  /*2c50*/  IADD3 R25, PT, PT, R14.reuse, 0x1, RZ ;  /* 0x000000010e197810 */ /* 0x040fe40007ffe0ff */
[----:B------:R-:W-:-:S07]  /*2c60*/  @!P0 IADD3 R25, PT, PT, R14, RZ, RZ ;  /* 0x000000ff0e198210 */ /* 0x000fce0007ffe0ff */
.L_x_27:
[----:B------:R-:W-:Y:S05]  /*2c70*/  BRA.U !UP1, `(.L_x_17) ;  /* 0x0000000109a47547 */ /* 0x000fea000b800000 */
[----:B------:R-:W-:Y:S02]  /*2c80*/  UISETP.NE.AND UP0, UPT, UR10, 0x1, UPT ;  /* 0x000000010a00788c */ /* 0x000fe4000bf05270 */
[----:B------:R-:W-:-:S04]  /*2c90*/  ULOP3.LUT UR5, UR6, 0x1, URZ, 0xc0, !UPT ;  /* 0x0000000106057892 */ /* 0x000fc8000f8ec0ff */
[----:B------:R-:W-:-:S03]  /*2ca0*/  UISETP.NE.U32.AND UP1, UPT, UR5, 0x1, UPT ;  /* 0x000000010500788c */ /* 0x000fc6000bf25070 */
[----:B------:R-:W-:Y:S08]  /*2cb0*/  BRA.U !UP0, `(.L_x_28) ;  /* 0x0000000108587547 */ /* 0x000ff0000b800000 */
        /* <DEDUP_REMOVED lines=15> */
[----:B--2---:R-:W-:-:S04]  /*2db0*/  ISETP.GE.AND P0, PT, R14, R5, PT ;  /* 0x000000050e00720c */ /* 0x004fc80003f06270 */
[----:B------:R-:W-:Y:S02]  /*2dc0*/  ISETP.GE.AND P0, PT, R14, R4, !P0 ;  /* 0x000000040e00720c */ /* 0x000fe40004706270 */
[----:B---3--:R-:W-:-:S04]  /*2dd0*/  ISETP.GE.AND P1, PT, R16, R5, PT ;  /* 0x000000051000720c */ /* 0x008fc80003f26270 */
[----:B------:R-:W-:-:S07]  /*2de0*/  ISETP.GE.AND P1, PT, R16, R4, !P1 ;  /* 0x000000041000720c */ /* 0x000fce0004f26270 */
[----:B------:R-:W-:-:S05]  /*2df0*/  @!P0 IADD3 R18, PT, PT, R25, RZ, RZ ;  /* 0x000000ff19128210 */ /* 0x000fca0007ffe0ff */
[----:B------:R-:W-:Y:S02]  /*2e00*/  VIADD R25, R18, 0x1 ;  /* 0x0000000112197836 */ /* 0x000fe40000000000 */
[----:B------:R-:W-:-:S07]  /*2e10*/  @!P1 IMAD.MOV R25, RZ, RZ, R18 ;  /* 0x000000ffff199224 */ /* 0x000fce00078e0212 */
.L_x_28:
[----:B------:R-:W-:Y:S05]  /*2e20*/  BRA.U UP1, `(.L_x_17) ;  /* 0x0000000101387547 */ /* 0x000fea000b800000 */
        /* <DEDUP_REMOVED lines=10> */
[----:B--2---:R-:W-:-:S04]  /*2ed0*/  ISETP.GE.AND P0, PT, R14, R5, PT ;  /* 0x000000050e00720c */ /* 0x004fc80003f06270 */
[----:B------:R-:W-:-:S13]  /*2ee0*/  ISETP.GE.AND P0, PT, R14, R4, !P0 ;  /* 0x000000040e00720c */ /* 0x000fda0004706270 */
[----:B------:R-:W-:-:S05]  /*2ef0*/  @!P0 IMAD.MOV R18, RZ, RZ, R25 ;  /* 0x000000ffff128224 */ /* 0x000fca00078e0219 */
[----:B------:R-:W-:-:S07]  /*2f00*/  MOV R25, R18 ;  /* 0x0000001200197202 */ /* 0x000fce0000000f00 */
.L_x_17:
[----:B------:R-:W-:Y:S05]  /*2f10*/  BSYNC.RECONVERGENT B0 ;  /* 0x0000000000007941 */ /* 0x000fea0003800200 */
.L_x_15:
[----:B------:R-:W-:Y:S01]  /*2f20*/  ISETP.GT.AND P0, PT, R6, R27, PT ;  /* 0x0000001b0600720c */ /* 0x000fe20003f04270 */
[----:B------:R-:W0:Y:S01]  /*2f30*/  LDCU UR10, c[0x0][0x3b8] ;  /* 0x00007700ff0a77ac */ /* 0x000e220008000800 */
[----:B------:R-:W-:Y:S11]  /*2f40*/  BSSY.RECONVERGENT B0, `(.L_x_29) ;  /* 0x000015f000007945 */ /* 0x000ff60003800200 */
[----:B------:R-:W-:Y:S05]  /*2f50*/  @P0 BRA `(.L_x_30) ;  /* 0x0000000800cc0947 */ /* 0x000fea0003800000 */
[----:B------:R-:W-:Y:S01]  /*2f60*/  ISETP.GT.AND P0, PT, R3, R2, PT ;  /* 0x000000020300720c */ /* 0x000fe20003f04270 */
[----:B------:R-:W-:-:S12]  /*2f70*/  IMAD.MOV.U32 R28, RZ, RZ, RZ ;  /* 0x000000ffff1c7224 */ /* 0x000fd800078e00ff */
[----:B------:R-:W-:Y:S05]  /*2f80*/  @!P0 BRA `(.L_x_31) ;  /* 0x0000001400688947 */ /* 0x000fea0003800000 */
[-C--:B------:R-:W-:Y:S01]  /*2f90*/  LOP3.LUT R14, RZ, R2.reuse, RZ, 0x33, !PT ;  /* 0x00000002ff0e7212 */ /* 0x080fe200078e33ff */
[----:B------:R-:W-:Y:S01]  /*2fa0*/  BSSY.RECONVERGENT B1, `(.L_x_32) ;  /* 0x0000051000017945 */ /* 0x000fe20003800200 */
[----:B------:R-:W-:Y:S01]  /*2fb0*/  IMAD.MOV.U32 R28, RZ, RZ, RZ ;  /* 0x000000ffff1c7224 */ /* 0x000fe200078e00ff */
[----:B------:R-:W-:Y:S02]  /*2fc0*/  MOV R26, R2 ;  /* 0x00000002001a7202 */ /* 0x000fe40000000f00 */
[----:B------:R-:W-:-:S04]  /*2fd0*/  IADD3 R14, PT, PT, R3, R14, RZ ;  /* 0x0000000e030e7210 */ /* 0x000fc80007ffe0ff */
[----:B------:R-:W-:-:S13]  /*2fe0*/  ISETP.GE.U32.AND P0, PT, R14, 0x7, PT ;  /* 0x000000070e00780c */ /* 0x000fda0003f06070 */
[----:B------:R-:W-:Y:S05]  /*2ff0*/  @!P0 BRA `(.L_x_33) ;  /* 0x00000004002c8947 */ /* 0x000fea0003800000 */
[----:B------:R-:W-:Y:S01]  /*3000*/  IMAD.MOV.U32 R28, RZ, RZ, RZ ;  /* 0x000000ffff1c7224 */ /* 0x000fe200078e00ff */
[----:B------:R-:W-:Y:S01]  /*3010*/  MOV R26, R2 ;  /* 0x00000002001a7202 */ /* 0x000fe20000000f00 */
[----:B------:R-:W-:-:S07]  /*3020*/  IMAD.MOV.U32 R20, RZ, RZ, RZ ;  /* 0x000000ffff147224 */ /* 0x000fce00078e00ff */
.L_x_34:
[----:B------:R-:W1:Y:S01]  /*3030*/  LDC.64 R18, c[0x0][0x3a8] ;  /* 0x0000ea00ff127b82 */ /* 0x000e620000000a00 */
[----:B0-----:R-:W-:-:S04]  /*3040*/  IMAD R15, R7, UR10, R26 ;  /* 0x0000000a070f7c24 */ /* 0x001fc8000f8e021a */
[----:B-1----:R-:W-:-:S03]  /*3050*/  IMAD.WIDE R18, R15, 0x4, R18 ;  /* 0x000000040f127825 */ /* 0x002fc600078e0212 */
[----:B------:R-:W0:Y:S02]  /*3060*/  LDC.64 R14, c[0x0][0x3a0] ;  /* 0x0000e800ff0e7b82 */ /* 0x000e240000000a00 */
[----:B------:R-:W2:Y:S04]  /*3070*/  LDG.E R16, desc[UR8][R18.64] ;  /* 0x0000000812107981 */ /* 0x000ea8000c1e1900 */
[----:B------:R-:W3:Y:S01]  /*3080*/  LDG.E R21, desc[UR8][R18.64+0x4] ;  /* 0x0000040812157981 */ /* 0x000ee2000c1e1900 */
[----:B--2---:R-:W-:-:S04]  /*3090*/  IMAD R17, R23, UR10, R16 ;  /* 0x0000000a17117c24 */ /* 0x004fc8000f8e0210 */
[----:B0-----:R-:W-:-:S06]  /*30a0*/  IMAD.WIDE R16, R17, 0x4, R14 ;  /* 0x0000000411107825 */ /* 0x001fcc00078e020e */
[----:B------:R-:W2:Y:S01]  /*30b0*/  LDG.E R16, desc[UR8][R16.64] ;  /* 0x0000000810107981 */ /* 0x000ea2000c1e1900 */
[----:B---3--:R-:W-:Y:S01]  /*30c0*/  IMAD R27, R23, UR10, R21 ;  /* 0x0000000a171b7c24 */ /* 0x008fe2000f8e0215 */
[----:B------:R-:W-:Y:S02]  /*30d0*/  IADD3 R21, PT, PT, R28, 0x1, RZ ;  /* 0x000000011c157810 */ /* 0x000fe40007ffe0ff */
[----:B--2---:R-:W-:-:S04]  /*30e0*/  ISETP.GE.AND P0, PT, R16, R11, PT ;  /* 0x0000000b1000720c */ /* 0x004fc80003f06270 */
[----:B------:R-:W-:Y:S01]  /*30f0*/  ISETP.GE.AND P0, PT, R16, R10, !P0 ;  /* 0x0000000a1000720c */ /* 0x000fe20004706270 */
[----:B------:R-:W-:-:S05]  /*3100*/  IMAD.WIDE R16, R27, 0x4, R14 ;  /* 0x000000041b107825 */ /* 0x000fca00078e020e */
[----:B------:R-:W2:Y:S07]  /*3110*/  LDG.E R27, desc[UR8][R16.64] ;  /* 0x00000008101b7981 */ /* 0x000eae000c1e1900 */
[----:B------:R-:W-:Y:S02]  /*3120*/  @!P0 IMAD.MOV R21, RZ, RZ, R28 ;  /* 0x000000ffff158224 */ /* 0x000fe400078e021c */
[----:B------:R-:W3:Y:S01]  /*3130*/  LDG.E R28, desc[UR8][R18.64+0x8] ;  /* 0x00000808121c7981 */ /* 0x000ee2000c1e1900 */
[----:B--2---:R-:W-:-:S04]  /*3140*/  ISETP.GE.AND P0, PT, R27, R11, PT ;  /* 0x0000000b1b00720c */ /* 0x004fc80003f06270 */
[----:B------:R-:W-:Y:S02]  /*3150*/  ISETP.GE.AND P0, PT, R27, R10, !P0 ;  /* 0x0000000a1b00720c */ /* 0x000fe40004706270 */
[----:B------:R-:W-:Y:S01]  /*3160*/  IADD3 R27, PT, PT, R21, 0x1, RZ ;  /* 0x00000001151b7810 */ /* 0x000fe20007ffe0ff */
[----:B---3--:R-:W-:-:S04]  /*3170*/  IMAD R29, R23, UR10, R28 ;  /* 0x0000000a171d7c24 */ /* 0x008fc8000f8e021c */
[----:B------:R-:W-:-:S06]  /*3180*/  IMAD.WIDE R28, R29, 0x4, R14 ;  /* 0x000000041d1c7825 */ /* 0x000fcc00078e020e */
[----:B------:R-:W-:Y:S02]  /*3190*/  @!P0 IMAD.MOV R27, RZ, RZ, R21 ;  /* 0x000000ffff1b8224 */ /* 0x000fe400078e0215 */
[----:B------:R-:W2:Y:S04]  /*31a0*/  LDG.E R21, desc[UR8][R18.64+0xc] ;  /* 0x00000c0812157981 */ /* 0x000ea8000c1e1900 */
[----:B------:R-:W3:Y:S01]  /*31b0*/  LDG.E R28, desc[UR8][R28.64] ;  /* 0x000000081c1c7981 */ /* 0x000ee2000c1e1900 */
[----:B--2---:R-:W-:-:S04]  /*31c0*/  IMAD R17, R23, UR10, R21 ;  /* 0x0000000a17117c24 */ /* 0x004fc8000f8e0215 */
[----:B------:R-:W-:Y:S01]  /*31d0*/  IMAD.WIDE R16, R17, 0x4, R14 ;  /* 0x0000000411107825 */ /* 0x000fe200078e020e */
[----:B---3--:R-:W-:-:S04]  /*31e0*/  ISETP.GE.AND P0, PT, R28, R11, PT ;  /* 0x0000000b1c00720c */ /* 0x008fc80003f06270 */
[----:B------:R-:W-:Y:S01]  /*31f0*/  ISETP.GE.AND P0, PT, R28, R10, !P0 ;  /* 0x0000000a1c00720c */ /* 0x000fe20004706270 */
[----:B------:R-:W2:Y:S01]  /*3200*/  LDG.E R16, desc[UR8][R16.64] ;  /* 0x0000000810107981 */ /* 0x000ea2000c1e1900 */
[----:B------:R-:W-:-:S11]  /*3210*/  IADD3 R21, PT, PT, R27, 0x1, RZ ;  /* 0x000000011b157810 */ /* 0x000fd60007ffe0ff */
[----:B------:R-:W-:Y:S02]  /*3220*/  @!P0 IMAD.MOV R21, RZ, RZ, R27 ;  /* 0x000000ffff158224 */ /* 0x000fe400078e021b */
[----:B------:R-:W3:Y:S01]  /*3230*/  LDG.E R27, desc[UR8][R18.64+0x10] ;  /* 0x00001008121b7981 */ /* 0x000ee2000c1e1900 */
[----:B--2---:R-:W-:-:S04]  /*3240*/  ISETP.GE.AND P0, PT, R16, R11, PT ;  /* 0x0000000b1000720c */ /* 0x004fc80003f06270 */
[----:B------:R-:W-:Y:S01]  /*3250*/  ISETP.GE.AND P0, PT, R16, R10, !P0 ;  /* 0x0000000a1000720c */ /* 0x000fe20004706270 */
[----:B---3--:R-:W-:Y:S01]  /*3260*/  IMAD R29, R23, UR10, R27 ;  /* 0x0000000a171d7c24 */ /* 0x008fe2000f8e021b */
[----:B------:R-:W-:-:S11]  /*3270*/  IADD3 R27, PT, PT, R21, 0x1, RZ ;  /* 0x00000001151b7810 */ /* 0x000fd60007ffe0ff */
[----:B------:R-:W-:Y:S02]  /*3280*/  @!P0 IMAD.MOV R27, RZ, RZ, R21 ;  /* 0x000000ffff1b8224 */ /* 0x000fe400078e0215 */
[----:B------:R-:W2:Y:S01]  /*3290*/  LDG.E R21, desc[UR8][R18.64+0x14] ;  /* 0x0000140812157981 */ /* 0x000ea2000c1e1900 */
[----:B------:R-:W-:-:S06]  /*32a0*/  IMAD.WIDE R28, R29, 0x4, R14 ;  /* 0x000000041d1c7825 */ /* 0x000fcc00078e020e */
[----:B------:R-:W3:Y:S01]  /*32b0*/  LDG.E R28, desc[UR8][R28.64] ;  /* 0x000000081c1c7981 */ /* 0x000ee2000c1e1900 */
[----:B--2---:R-:W-:-:S04]  /*32c0*/  IMAD R17, R23, UR10, R21 ;  /* 0x0000000a17117c24 */ /* 0x004fc8000f8e0215 */
[----:B------:R-:W-:Y:S01]  /*32d0*/  IMAD.WIDE R16, R17, 0x4, R14 ;  /* 0x0000000411107825 */ /* 0x000fe200078e020e */
[----:B---3--:R-:W-:-:S05]  /*32e0*/  ISETP.GE.AND P0, PT, R28, R11, PT ;  /* 0x0000000b1c00720c */ /* 0x008fca0003f06270 */
[----:B------:R-:W2:Y:S01]  /*32f0*/  LDG.E R16, desc[UR8][R16.64] ;  /* 0x0000000810107981 */ /* 0x000ea2000c1e1900 */
[----:B------:R-:W-:-:S03]  /*3300*/  ISETP.GE.AND P0, PT, R28, R10, !P0 ;  /* 0x0000000a1c00720c */ /* 0x000fc60004706270 */
[----:B------:R-:W3:Y:S04]  /*3310*/  LDG.E R28, desc[UR8][R18.64+0x18] ;  /* 0x00001808121c7981 */ /* 0x000ee8000c1e1900 */
[----:B------:R-:W4:Y:S01]  /*3320*/  LDG.E R17, desc[UR8][R18.64+0x1c] ;  /* 0x00001c0812117981 */ /* 0x000f22000c1e1900 */
[----:B------:R-:W-:-:S05]  /*3330*/  IADD3 R21, PT, PT, R27, 0x1, RZ ;  /* 0x000000011b157810 */ /* 0x000fca0007ffe0ff */
[----:B------:R-:W-:-:S05]  /*3340*/  @!P0 IMAD.MOV R21, RZ, RZ, R27 ;  /* 0x000000ffff158224 */ /* 0x000fca00078e021b */
[----:B------:R-:W-:Y:S02]  /*3350*/  IADD3 R27, PT, PT, R21, 0x1, RZ ;  /* 0x00000001151b7810 */ /* 0x000fe40007ffe0ff */
[----:B--2---:R-:W-:Y:S01]  /*3360*/  ISETP.GE.AND P0, PT, R16, R11, PT ;  /* 0x0000000b1000720c */ /* 0x004fe20003f06270 */
[----:B---3--:R-:W-:-:S03]  /*3370*/  IMAD R29, R23, UR10, R28 ;  /* 0x0000000a171d7c24 */ /* 0x008fc6000f8e021c */
[----:B------:R-:W-:Y:S01]  /*3380*/  ISETP.GE.AND P0, PT, R16, R10, !P0 ;  /* 0x0000000a1000720c */ /* 0x000fe20004706270 */
[----:B------:R-:W-:-:S06]  /*3390*/  IMAD.WIDE R28, R29, 0x4, R14 ;  /* 0x000000041d1c7825 */ /* 0x000fcc00078e020e */
[----:B------:R-:W2:Y:S06]  /*33a0*/  LDG.E R28, desc[UR8][R28.64] ;  /* 0x000000081c1c7981 */ /* 0x000eac000c1e1900 */
[----:B------:R-:W-:Y:S02]  /*33b0*/  @!P0 IMAD.MOV R27, RZ, RZ, R21 ;  /* 0x000000ffff1b8224 */ /* 0x000fe400078e0215 */
[----:B----4-:R-:W-:-:S04]  /*33c0*/  IMAD R21, R23, UR10, R17 ;  /* 0x0000000a17157c24 */ /* 0x010fc8000f8e0211 */
[----:B------:R-:W-:-:S06]  /*33d0*/  IMAD.WIDE R14, R21, 0x4, R14 ;  /* 0x00000004150e7825 */ /* 0x000fcc00078e020e */
[----:B------:R-:W3:Y:S01]  /*33e0*/  LDG.E R14, desc[UR8][R14.64] ;  /* 0x000000080e0e7981 */ /* 0x000ee2000c1e1900 */
[----:B------:R-:W-:Y:S01]  /*33f0*/  VIADD R20, R20, 0x8 ;  /* 0x0000000814147836 */ /* 0x000fe20000000000 */
[----:B------:R-:W-:Y:S02]  /*3400*/  IADD3 R16, PT, PT, R27, 0x1, RZ ;  /* 0x000000011b107810 */ /* 0x000fe40007ffe0ff */
[----:B------:R-:W-:Y:S02]  /*3410*/  IADD3 R26, PT, PT, R26, 0x8, RZ ;  /* 0x000000081a1a7810 */ /* 0x000fe40007ffe0ff */
[----:B--2---:R-:W-:-:S04]  /*3420*/  ISETP.GE.AND P0, PT, R28, R11, PT ;  /* 0x0000000b1c00720c */ /* 0x004fc80003f06270 */
[----:B------:R-:W-:Y:S02]  /*3430*/  ISETP.GE.AND P0, PT, R28, R10, !P0 ;  /* 0x0000000a1c00720c */ /* 0x000fe40004706270 */
[----:B---3--:R-:W-:-:S11]  /*3440*/  ISETP.GE.AND P1, PT, R14, R11, PT ;  /* 0x0000000b0e00720c */ /* 0x008fd60003f26270 */
[----:B------:R-:W-:Y:S02]  /*3450*/  @!P0 IADD3 R16, PT, PT, R27, RZ, RZ ;  /* 0x000000ff1b108210 */ /* 0x000fe40007ffe0ff */
[----:B------:R-:W-:Y:S02]  /*3460*/  ISETP.NE.AND P0, PT, R20, R9, PT ;  /* 0x000000091400720c */ /* 0x000fe40003f05270 */
[----:B------:R-:W-:Y:S01]  /*3470*/  ISETP.GE.AND P1, PT, R14, R10, !P1 ;  /* 0x0000000a0e00720c */ /* 0x000fe20004f26270 */
[----:B------:R-:W-:-:S12]  /*3480*/  VIADD R28, R16, 0x1 ;  /* 0x00000001101c7836 */ /* 0x000fd80000000000 */
[----:B------:R-:W-:Y:S01]  /*3490*/  @!P1 IMAD.MOV R28, RZ, RZ, R16 ;  /* 0x000000ffff1c9224 */ /* 0x000fe200078e0210 */
[----:B------:R-:W-:Y:S06]  /*34a0*/  @P0 BRA `(.L_x_34) ;  /* 0xfffffff800e00947 */ /* 0x000fec000383ffff */
.L_x_33:
[----:B0-----:R-:W-:Y:S05]  /*34b0*/  BSYNC.RECONVERGENT B1 ;  /* 0x0000000000017941 */ /* 0x001fea0003800200 */
.L_x_32:
[----:B------:R-:W-:-:S04]  /*34c0*/  LOP3.LUT R14, R6, 0x7, RZ, 0xc0, !PT ;  /* 0x00000007060e7812 */ /* 0x000fc800078ec0ff */
[----:B------:R-:W-:-:S13]  /*34d0*/  ISETP.NE.AND P0, PT, R14, RZ, PT ;  /* 0x000000ff0e00720c */ /* 0x000fda0003f05270 */
[----:B------:R-:W-:Y:S05]  /*34e0*/  @!P0 BRA `(.L_x_31) ;  /* 0x0000001000108947 */ /* 0x000fea0003800000 */
[----:B------:R-:W-:Y:S01]  /*34f0*/  IADD3 R14, PT, PT, R14, -0x1, RZ ;  /* 0xffffffff0e0e7810 */ /* 0x000fe20007ffe0ff */
[----:B------:R-:W-:Y:S03]  /*3500*/  BSSY.RECONVERGENT B1, `(.L_x_35) ;  /* 0x0000029000017945 */ /* 0x000fe60003800200 */
        /* <DEDUP_REMOVED lines=10> */
[----:B------:R-:W5:Y:S01]  /*35b0*/  LDG.E R29, desc[UR8][R16.64+0xc] ;  /* 0x00000c08101d7981 */ /* 0x000f62000c1e1900 */
[----:B--2---:R-:W-:-:S04]  /*35c0*/  IMAD R19, R23, UR5, R18 ;  /* 0x0000000517137c24 */ /* 0x004fc8000f8e0212 */
[----:B0-----:R-:W-:-:S04]  /*35d0*/  IMAD.WIDE R18, R19, 0x4, R14 ;  /* 0x0000000413127825 */ /* 0x001fc800078e020e */
[----:B---3--:R-:W-:Y:S02]  /*35e0*/  IMAD R21, R23, UR5, R20 ;  /* 0x0000000517157c24 */ /* 0x008fe4000f8e0214 */
[----:B------:R-:W2:Y:S02]  /*35f0*/  LDG.E R18, desc[UR8][R18.64] ;  /* 0x0000000812127981 */ /* 0x000ea4000c1e1900 */
[----:B------:R-:W-:-:S04]  /*3600*/  IMAD.WIDE R20, R21, 0x4, R14 ;  /* 0x0000000415147825 */ /* 0x000fc800078e020e */
[C---:B----4-:R-:W-:Y:S02]  /*3610*/  IMAD R27, R23.reuse, UR5, R27 ;  /* 0x00000005171b7c24 */ /* 0x050fe4000f8e021b */
[----:B------:R-:W3:Y:S01]  /*3620*/  LDG.E R20, desc[UR8][R20.64] ;  /* 0x0000000814147981 */ /* 0x000ee2000c1e1900 */
[----:B-----5:R-:W-:Y:S01]  /*3630*/  IMAD R29, R23, UR5, R29 ;  /* 0x00000005171d7c24 */ /* 0x020fe2000f8e021d */
[----:B--2---:R-:W-:-:S04]  /*3640*/  ISETP.GE.AND P1, PT, R18, R11, PT ;  /* 0x0000000b1200720c */ /* 0x004fc80003f26270 */
[----:B------:R-:W-:Y:S01]  /*3650*/  ISETP.GE.AND P1, PT, R18, R10, !P1 ;  /* 0x0000000a1200720c */ /* 0x000fe20004f26270 */
[----:B------:R-:W-:-:S04]  /*3660*/  IMAD.WIDE R18, R27, 0x4, R14 ;  /* 0x000000041b127825 */ /* 0x000fc800078e020e */
[----:B------:R-:W-:Y:S01]  /*3670*/  IMAD.WIDE R14, R29, 0x4, R14 ;  /* 0x000000041d0e7825 */ /* 0x000fe200078e020e */
[----:B------:R-:W2:Y:S05]  /*3680*/  LDG.E R27, desc[UR8][R18.64] ;  /* 0x00000008121b7981 */ /* 0x000eaa000c1e1900 */
[----:B------:R-:W4:Y:S01]  /*3690*/  LDG.E R14, desc[UR8][R14.64] ;  /* 0x000000080e0e7981 */ /* 0x000f22000c1e1900 */
[----:B---3--:R-:W-:-:S04]  /*36a0*/  ISETP.GE.AND P0, PT, R20, R11, PT ;  /* 0x0000000b1400720c */ /* 0x008fc80003f06270 */
[----:B------:R-:W-:Y:S01]  /*36b0*/  ISETP.GE.AND P0, PT, R20, R10, !P0 ;  /* 0x0000000a1400720c */ /* 0x000fe20004706270 */
[C---:B------:R-:W-:Y:S01]  /*36c0*/  VIADD R16, R28.reuse, 0x1 ;  /* 0x000000011c107836 */ /* 0x040fe20000000000 */
[----:B------:R-:W-:-:S05]  /*36d0*/  @!P1 IADD3 R16, PT, PT, R28, RZ, RZ ;  /* 0x000000ff1c109210 */ /* 0x000fca0007ffe0ff */
[----:B------:R-:W-:-:S06]  /*36e0*/  VIADD R17, R16, 0x1 ;  /* 0x0000000110117836 */ /* 0x000fcc0000000000 */
[----:B------:R-:W-:Y:S02]  /*36f0*/  @!P0 IADD3 R17, PT, PT, R16, RZ, RZ ;  /* 0x000000ff10118210 */ /* 0x000fe40007ffe0ff */
[----:B------:R-:W-:Y:S02]  /*3700*/  IADD3 R26, PT, PT, R26, 0x4, RZ ;  /* 0x000000041a1a7810 */ /* 0x000fe40007ffe0ff */
[----:B--2---:R-:W-:-:S04]  /*3710*/  ISETP.GE.AND P2, PT, R27, R11, PT ;  /* 0x0000000b1b00720c */ /* 0x004fc80003f46270 */
[----:B------:R-:W-:Y:S02]  /*3720*/  ISETP.GE.AND P1, PT, R27, R10, !P2 ;  /* 0x0000000a1b00720c */ /* 0x000fe40005726270 */
[----:B----4-:R-:W-:-:S04]  /*3730*/  ISETP.GE.AND P2, PT, R14, R11, PT ;  /* 0x0000000b0e00720c */ /* 0x010fc80003f46270 */
[----:B------:R-:W-:Y:S01]  /*3740*/  ISETP.GE.AND P0, PT, R14, R10, !P2 ;  /* 0x0000000a0e00720c */ /* 0x000fe20005706270 */
[----:B------:R-:W-:-:S06]  /*3750*/  VIADD R14, R17, 0x1 ;  /* 0x00000001110e7836 */ /* 0x000fcc0000000000 */
[----:B------:R-:W-:-:S05]  /*3760*/  @!P1 IADD3 R14, PT, PT, R17, RZ, RZ ;  /* 0x000000ff110e9210 */ /* 0x000fca0007ffe0ff */
[----:B------:R-:W-:Y:S02]  /*3770*/  VIADD R28, R14, 0x1 ;  /* 0x000000010e1c7836 */ /* 0x000fe40000000000 */
[----:B------:R-:W-:-:S07]  /*3780*/  @!P0 IMAD.MOV R28, RZ, RZ, R14 ;  /* 0x000000ffff1c8224 */ /* 0x000fce00078e020e */
.L_x_36:
[----:B------:R-:W-:Y:S05]  /*3790*/  BSYNC.RECONVERGENT B1 ;  /* 0x0000000000017941 */ /* 0x000fea0003800200 */
.L_x_35:
        /* <DEDUP_REMOVED lines=30> */
.L_x_38:
[----:B------:R-:W-:Y:S05]  /*3980*/  BSYNC.RECONVERGENT B1 ;  /* 0x0000000000017941 */ /* 0x000fea0003800200 */
.L_x_37:
        /* <DEDUP_REMOVED lines=9> */
[----:B------:R-:W2:Y:S02]  /*3a20*/  LDG.E R14, desc[UR8][R14.64] ;  /* 0x000000080e0e7981 */ /* 0x000ea4000c1e1900 */
[----:B--2---:R-:W-:-:S04]  /*3a30*/  ISETP.GE.AND P0, PT, R14, R11, PT ;  /* 0x0000000b0e00720c */ /* 0x004fc80003f06270 */
[----:B------:R-:W-:Y:S01]  /*3a40*/  ISETP.GE.AND P0, PT, R14, R10, !P0 ;  /* 0x0000000a0e00720c */ /* 0x000fe20004706270 */
[----:B------:R-:W-:-:S12]  /*3a50*/  VIADD R10, R28, 0x1 ;  /* 0x000000011c0a7836 */ /* 0x000fd80000000000 */
[----:B------:R-:W-:-:S05]  /*3a60*/  @!P0 IADD3 R10, PT, PT, R28, RZ, RZ ;  /* 0x000000ff1c0a8210 */ /* 0x000fca0007ffe0ff */
[----:B------:R-:W-:Y:S01]  /*3a70*/  IMAD.MOV.U32 R28, RZ, RZ, R10 ;  /* 0x000000ffff1c7224 */ /* 0x000fe200078e000a */
[----:B------:R-:W-:Y:S06]  /*3a80*/  BRA `(.L_x_31) ;  /* 0x0000000800a87947 */ /* 0x000fec0003800000 */
.L_x_30:
[----:B------:R-:W-:Y:S01]  /*3a90*/  ISETP.GE.AND P0, PT, R10, R11, PT ;  /* 0x0000000b0a00720c */ /* 0x000fe20003f06270 */
[----:B------:R-:W-:-:S12]  /*3aa0*/  HFMA2 R28, -RZ, RZ, 0, 0 ;  /* 0x00000000ff1c7431 */ /* 0x000fd800000001ff */
[----:B------:R-:W-:Y:S05]  /*3ab0*/  @P0 BRA `(.L_x_31) ;  /* 0x00000008009c0947 */ /* 0x000fea0003800000 */
[----:B------:R-:W-:Y:S01]  /*3ac0*/  IMAD.IADD R11, R10, 0x1, -R11 ;  /* 0x000000010a0b7824 */ /* 0x000fe200078e0a0b */
[----:B------:R-:W-:-:S04]  /*3ad0*/  MOV R28, RZ ;  /* 0x000000ff001c7202 */ /* 0x000fc80000000f00 */
[----:B------:R-:W-:-:S13]  /*3ae0*/  ISETP.GT.U32.AND P0, PT, R11, -0x8, PT ;  /* 0xfffffff80b00780c */ /* 0x000fda0003f04070 */
[----:B------:R-:W-:Y:S05]  /*3af0*/  @P0 BRA `(.L_x_39) ;  /* 0x0000000400300947 */ /* 0x000fea0003800000 */
[----:B------:R-:W-:Y:S01]  /*3b00*/  LOP3.LUT R11, R27, 0xfffffff8, RZ, 0xc0, !PT ;  /* 0xfffffff81b0b7812 */ /* 0x000fe200078ec0ff */
[----:B------:R-:W-:Y:S01]  /*3b10*/  IMAD.MOV.U32 R28, RZ, RZ, RZ ;  /* 0x000000ffff1c7224 */ /* 0x000fe200078e00ff */
[----:B------:R-:W1:Y:S01]  /*3b20*/  LDCU UR11, c[0x0][0x3b8] ;  /* 0x00007700ff0b77ac */ /* 0x000e620008000800 */
[----:B------:R-:W-:-:S05]  /*3b30*/  UMOV UR5, URZ ;  /* 0x000000ff00057c82 */ /* 0x000fca0008000000 */
.L_x_40:
[----:B------:R-:W2:Y:S01]  /*3b40*/  LDC.64 R18, c[0x0][0x3a8] ;  /* 0x0000ea00ff127b82 */ /* 0x000ea20000000a00 */
[----:B-1----:R-:W-:-:S04]  /*3b50*/  IMAD R15, R23, UR11, R10 ;  /* 0x0000000b170f7c24 */ /* 0x002fc8000f8e020a */
[----:B--2---:R-:W-:-:S03]  /*3b60*/  IMAD.WIDE R18, R15, 0x4, R18 ;  /* 0x000000040f127825 */ /* 0x004fc600078e0212 */
[----:B------:R-:W1:Y:S02]  /*3b70*/  LDC.64 R14, c[0x0][0x3a0] ;  /* 0x0000e800ff0e7b82 */ /* 0x000e640000000a00 */
[----:B------:R-:W2:Y:S04]  /*3b80*/  LDG.E R16, desc[UR8][R18.64] ;  /* 0x0000000812107981 */ /* 0x000ea8000c1e1900 */
[----:B------:R-:W3:Y:S04]  /*3b90*/  LDG.E R20, desc[UR8][R18.64+0x4] ;  /* 0x0000040812147981 */ /* 0x000ee8000c1e1900 */
[----:B------:R-:W4:Y:S01]  /*3ba0*/  LDG.E R26, desc[UR8][R18.64+0x8] ;  /* 0x00000808121a7981 */ /* 0x000f22000c1e1900 */
[----:B--2---:R-:W-:-:S04]  /*3bb0*/  IMAD R17, R7, UR11, R16 ;  /* 0x0000000b07117c24 */ /* 0x004fc8000f8e0210 */
[----:B-1----:R-:W-:-:S06]  /*3bc0*/  IMAD.WIDE R16, R17, 0x4, R14 ;  /* 0x0000000411107825 */ /* 0x002fcc00078e020e */
[----:B------:R-:W2:Y:S01]  /*3bd0*/  LDG.E R16, desc[UR8][R16.64] ;  /* 0x0000000810107981 */ /* 0x000ea2000c1e1900 */
[----:B---3--:R-:W-:-:S04]  /*3be0*/  IMAD R21, R7, UR11, R20 ;  /* 0x0000000b07157c24 */ /* 0x008fc8000f8e0214 */
[----:B------:R-:W-:-:S06]  /*3bf0*/  IMAD.WIDE R20, R21, 0x4, R14 ;  /* 0x0000000415147825 */ /* 0x000fcc00078e020e */
[----:B------:R-:W3:Y:S01]  /*3c00*/  LDG.E R20, desc[UR8][R20.64] ;  /* 0x0000000814147981 */ /* 0x000ee2000c1e1900 */
[----:B----4-:R-:W-:-:S03]  /*3c10*/  IMAD R29, R7, UR11, R26 ;  /* 0x0000000b071d7c24 */ /* 0x010fc6000f8e021a */
[----:B------:R-:W4:Y:S01]  /*3c20*/  LDG.E R21, desc[UR8][R18.64+0xc] ;  /* 0x00000c0812157981 */ /* 0x000f22000c1e1900 */
[----:B--2---:R-:W-:-:S04]  /*3c30*/  ISETP.GE.AND P0, PT, R16, R3, PT ;  /* 0x000000031000720c */ /* 0x004fc80003f06270 */
[----:B------:R-:W-:Y:S01]  /*3c40*/  ISETP.GE.AND P0, PT, R16, R2, !P0 ;  /* 0x000000021000720c */ /* 0x000fe20004706270 */
[----:B------:R-:W-:-:S05]  /*3c50*/  IMAD.WIDE R16, R29, 0x4, R14 ;  /* 0x000000041d107825 */ /* 0x000fca00078e020e */
[----:B------:R1:W2:Y:S01]  /*3c60*/  LDG.E R26, desc[UR8][R16.64] ;  /* 0x00000008101a7981 */ /* 0x0002a2000c1e1900 */
[----:B---3--:R-:W-:-:S04]  /*3c70*/  ISETP.GE.AND P1, PT, R20, R3, PT ;  /* 0x000000031400720c */ /* 0x008fc80003f26270 */
[----:B------:R-:W-:Y:S01]  /*3c80*/  ISETP.GE.AND P1, PT, R20, R2, !P1 ;  /* 0x000000021400720c */ /* 0x000fe20004f26270 */
[----:B----4-:R-:W-:Y:S01]  /*3c90*/  IMAD R21, R7, UR11, R21 ;  /* 0x0000000b07157c24 */ /* 0x010fe2000f8e0215 */
[----:B------:R-:W-:Y:S01]  /*3ca0*/  IADD3 R29, PT, PT, R28, 0x1, RZ ;  /* 0x000000011c1d7810 */ /* 0x000fe20007ffe0ff */
[----:B------:R-:W3:Y:S02]  /*3cb0*/  LDG.E R16, desc[UR8][R18.64+0x14] ;  /* 0x0000140812107981 */ /* 0x000ee4000c1e1900 */
[----:B------:R-:W-:-:S06]  /*3cc0*/  IMAD.WIDE R20, R21, 0x4, R14 ;  /* 0x0000000415147825 */ /* 0x000fcc00078e020e */
[----:B------:R-:W4:Y:S01]  /*3cd0*/  LDG.E R20, desc[UR8][R20.64] ;  /* 0x0000000814147981 */ /* 0x000f22000c1e1900 */
[----:B------:R-:W-:-:S05]  /*3ce0*/  @!P0 IMAD.MOV R29, RZ, RZ, R28 ;  /* 0x000000ffff1d8224 */ /* 0x000fca00078e021c */
[----:B------:R-:W-:Y:S01]  /*3cf0*/  IADD3 R28, PT, PT, R29, 0x1, RZ ;  /* 0x000000011d1c7810 */ /* 0x000fe20007ffe0ff */
[----:B------:R-:W-:Y:S02]  /*3d00*/  @!P1 IMAD.MOV R28, RZ, RZ, R29 ;  /* 0x000000ffff1c9224 */ /* 0x000fe400078e021d */
[----:B------:R-:W5:Y:S03]  /*3d10*/  LDG.E R29, desc[UR8][R18.64+0x10] ;  /* 0x00001008121d7981 */ /* 0x000f66000c1e1900 */
[----:B-1----:R-:W-:Y:S02]  /*3d20*/  IADD3 R17, PT, PT, R28, 0x1, RZ ;  /* 0x000000011c117810 */ /* 0x002fe40007ffe0ff */
[----:B--2---:R-:W-:-:S04]  /*3d30*/  ISETP.GE.AND P0, PT, R26, R3, PT ;  /* 0x000000031a00720c */ /* 0x004fc80003f06270 */
[----:B------:R-:W-:-:S13]  /*3d40*/  ISETP.GE.AND P0, PT, R26, R2, !P0 ;  /* 0x000000021a00720c */ /* 0x000fda0004706270 */
[----:B------:R-:W-:Y:S02]  /*3d50*/  @!P0 IMAD.MOV R17, RZ, RZ, R28 ;  /* 0x000000ffff118224 */ /* 0x000fe400078e021c */
[----:B------:R-:W2:Y:S04]  /*3d60*/  LDG.E R28, desc[UR8][R18.64+0x18] ;  /* 0x00001808121c7981 */ /* 0x000ea8000c1e1900 */
[----:B------:R-:W2:Y:S01]  /*3d70*/  LDG.E R18, desc[UR8][R18.64+0x1c] ;  /* 0x00001c0812127981 */ /* 0x000ea2000c1e1900 */
[----:B----4-:R-:W-:-:S04]  /*3d80*/  ISETP.GE.AND P1, PT, R20, R3, PT ;  /* 0x000000031400720c */ /* 0x010fc80003f26270 */
[----:B------:R-:W-:Y:S01]  /*3d90*/  ISETP.GE.AND P1, PT, R20, R2, !P1 ;  /* 0x000000021400720c */ /* 0x000fe20004f26270 */
[----:B-----5:R-:W-:Y:S01]  /*3da0*/  IMAD R29, R7, UR11, R29 ;  /* 0x0000000b071d7c24 */ /* 0x020fe2000f8e021d */
[----:B------:R-:W-:-:S03]  /*3db0*/  IADD3 R26, PT, PT, R17, 0x1, RZ ;  /* 0x00000001111a7810 */ /* 0x000fc60007ffe0ff */
[----:B------:R-:W-:-:S06]  /*3dc0*/  IMAD.WIDE R20, R29, 0x4, R14 ;  /* 0x000000041d147825 */ /* 0x000fcc00078e020e */
[----:B------:R-:W4:Y:S02]  /*3dd0*/  LDG.E R20, desc[UR8][R20.64] ;  /* 0x0000000814147981 */ /* 0x000f24000c1e1900 */
[----:B------:R-:W-:Y:S02]  /*3de0*/  @!P1 IMAD.MOV R26, RZ, RZ, R17 ;  /* 0x000000ffff1a9224 */ /* 0x000fe400078e0211 */
[----:B---3--:R-:W-:-:S04]  /*3df0*/  IMAD R17, R7, UR11, R16 ;  /* 0x0000000b07117c24 */ /* 0x008fc8000f8e0210 */
[----:B------:R-:W-:-:S06]  /*3e00*/  IMAD.WIDE R16, R17, 0x4, R14 ;  /* 0x0000000411107825 */ /* 0x000fcc00078e020e */
[----:B------:R1:W3:Y:S01]  /*3e10*/  LDG.E R16, desc[UR8][R16.64] ;  /* 0x0000000810107981 */ /* 0x0002e2000c1e1900 */
[----:B--2---:R-:W-:-:S04]  /*3e20*/  IMAD R29, R7, UR11, R28 ;  /* 0x0000000b071d7c24 */ /* 0x004fc8000f8e021c */
[----:B------:R-:W-:-:S06]  /*3e30*/  IMAD.WIDE R28, R29, 0x4, R14 ;  /* 0x000000041d1c7825 */ /* 0x000fcc00078e020e */
[----:B------:R-:W2:Y:S01]  /*3e40*/  LDG.E R28, desc[UR8][R28.64] ;  /* 0x000000081c1c7981 */ /* 0x000ea2000c1e1900 */
[----:B-1----:R-:W-:-:S04]  /*3e50*/  IMAD R17, R7, UR11, R18 ;  /* 0x0000000b07117c24 */ /* 0x002fc8000f8e0212 */
[----:B------:R-:W-:-:S06]  /*3e60*/  IMAD.WIDE R14, R17, 0x4, R14 ;  /* 0x00000004110e7825 */ /* 0x000fcc00078e020e */
[----:B------:R-:W5:Y:S01]  /*3e70*/  LDG.E R14, desc[UR8][R14.64] ;  /* 0x000000080e0e7981 */ /* 0x000f62000c1e1900 */
[----:B----4-:R-:W-:-:S04]  /*3e80*/  ISETP.GE.AND P1, PT, R20, R3, PT ;  /* 0x000000031400720c */ /* 0x010fc80003f26270 */
[----:B------:R-:W-:Y:S02]  /*3e90*/  ISETP.GE.AND P1, PT, R20, R2, !P1 ;  /* 0x000000021400720c */ /* 0x000fe40004f26270 */
[----:B---3--:R-:W-:-:S04]  /*3ea0*/  ISETP.GE.AND P0, PT, R16, R3, PT ;  /* 0x000000031000720c */ /* 0x008fc80003f06270 */
        /* <DEDUP_REMOVED lines=12> */
[----:B------:R-:W-:Y:S01]  /*3f70*/  @!P1 IMAD.MOV R14, RZ, RZ, R17 ;  /* 0x000000ffff0e9224 */ /* 0x000fe200078e0211 */
[----:B------:R-:W-:-:S04]  /*3f80*/  ISETP.NE.AND P1, PT, R11, UR5, PT ;  /* 0x000000050b007c0c */ /* 0x000fc8000bf25270 */
[C---:B------:R-:W-:Y:S02]  /*3f90*/  IADD3 R28, PT, PT, R14.reuse, 0x1, RZ ;  /* 0x000000010e1c7810 */ /* 0x040fe40007ffe0ff */
[----:B------:R-:W-:-:S07]  /*3fa0*/  @!P0 IADD3 R28, PT, PT, R14, RZ, RZ ;  /* 0x000000ff0e1c8210 */ /* 0x000fce0007ffe0ff */
[----:B------:R-:W-:Y:S05]  /*3fb0*/  @P1 BRA `(.L_x_40) ;  /* 0xfffffff800e01947 */ /* 0x000fea000383ffff */
.L_x_39:
[----:B------:R-:W-:-:S04]  /*3fc0*/  LOP3.LUT R11, R27, 0x7, RZ, 0xc0, !PT ;  /* 0x000000071b0b7812 */ /* 0x000fc800078ec0ff */
[----:B------:R-:W-:-:S13]  /*3fd0*/  ISETP.NE.AND P0, PT, R11, RZ, PT ;  /* 0x000000ff0b00720c */ /* 0x000fda0003f05270 */
[----:B------:R-:W-:Y:S05]  /*3fe0*/  @!P0 BRA `(.L_x_31) ;  /* 0x0000000400508947 */ /* 0x000fea0003800000 */
[----:B------:R-:W-:-:S13]  /*3ff0*/  ISETP.GE.U32.AND P0, PT, R11, 0x4, PT ;  /* 0x000000040b00780c */ /* 0x000fda0003f06070 */
[----:B------:R-:W-:Y:S05]  /*4000*/  @!P0 BRA `(.L_x_41) ;  /* 0x0000000000988947 */ /* 0x000fea0003800000 */
[----:B------:R-:W1:Y:S01]  /*4010*/  LDC.64 R14, c[0x0][0x3a8] ;  /* 0x0000ea00ff0e7b82 */ /* 0x000e620000000a00 */
[----:B------:R-:W2:Y:S02]  /*4020*/  LDCU UR5, c[0x0][0x3b8] ;  /* 0x00007700ff0577ac */ /* 0x000ea40008000800 */
[----:B--2---:R-:W-:-:S04]  /*4030*/  IMAD R17, R23, UR5, R10 ;  /* 0x0000000517117c24 */ /* 0x004fc8000f8e020a */
[----:B-1----:R-:W-:Y:S02]  /*4040*/  IMAD.WIDE R16, R17, 0x4, R14 ;  /* 0x0000000411107825 */ /* 0x002fe400078e020e */
[----:B------:R-:W1:Y:S03]  /*4050*/  LDC.64 R14, c[0x0][0x3a0] ;  /* 0x0000e800ff0e7b82 */ /* 0x000e660000000a00 */
[----:B------:R-:W2:Y:S04]  /*4060*/  LDG.E R18, desc[UR8][R16.64] ;  /* 0x0000000810127981 */ /* 0x000ea8000c1e1900 */
[----:B------:R-:W3:Y:S04]  /*4070*/  LDG.E R19, desc[UR8][R16.64+0x4] ;  /* 0x0000040810137981 */ /* 0x000ee8000c1e1900 */
[----:B------:R-:W4:Y:S04]  /*4080*/  LDG.E R11, desc[UR8][R16.64+0x8] ;  /* 0x00000808100b7981 */ /* 0x000f28000c1e1900 */
[----:B------:R5:W5:Y:S01]  /*4090*/  LDG.E R26, desc[UR8][R16.64+0xc] ;  /* 0x00000c08101a7981 */ /* 0x000b62000c1e1900 */
[----:B--2---:R-:W-:-:S04]  /*40a0*/  IMAD R21, R7, UR5, R18 ;  /* 0x0000000507157c24 */ /* 0x004fc8000f8e0212 */
[----:B-1----:R-:W-:-:S04]  /*40b0*/  IMAD.WIDE R20, R21, 0x4, R14 ;  /* 0x0000000415147825 */ /* 0x002fc800078e020e */
[C---:B---3--:R-:W-:Y:S02]  /*40c0*/  IMAD R19, R7.reuse, UR5, R19 ;  /* 0x0000000507137c24 */ /* 0x048fe4000f8e0213 */
[----:B------:R-:W2:Y:S01]  /*40d0*/  LDG.E R20, desc[UR8][R20.64] ;  /* 0x0000000814147981 */ /* 0x000ea2000c1e1900 */
[----:B----4-:R-:W-:Y:S02]  /*40e0*/  IMAD R11, R7, UR5, R11 ;  /* 0x00000005070b7c24 */ /* 0x010fe4000f8e020b */
[----:B------:R-:W-:-:S04]  /*40f0*/  IMAD.WIDE R18, R19, 0x4, R14 ;  /* 0x0000000413127825 */ /* 0x000fc800078e020e */
[----:B-----5:R-:W-:Y:S02]  /*4100*/  IMAD.WIDE R16, R11, 0x4, R14 ;  /* 0x000000040b107825 */ /* 0x020fe400078e020e */
[----:B------:R-:W3:Y:S02]  /*4110*/  LDG.E R18, desc[UR8][R18.64] ;  /* 0x0000000812127981 */ /* 0x000ee4000c1e1900 */
[----:B------:R-:W-:Y:S02]  /*4120*/  IMAD R11, R7, UR5, R26 ;  /* 0x00000005070b7c24 */ /* 0x000fe4000f8e021a */
[----:B------:R-:W4:Y:S02]  /*4130*/  LDG.E R16, desc[UR8][R16.64] ;  /* 0x0000000810107981 */ /* 0x000f24000c1e1900 */
[----:B------:R-:W-:-:S06]  /*4140*/  IMAD.WIDE R14, R11, 0x4, R14 ;  /* 0x000000040b0e7825 */ /* 0x000fcc00078e020e */
[----:B------:R-:W5:Y:S01]  /*4150*/  LDG.E R14, desc[UR8][R14.64] ;  /* 0x000000080e0e7981 */ /* 0x000f62000c1e1900 */
[----:B------:R-:W-:Y:S01]  /*4160*/  VIADD R11, R28, 0x1 ;  /* 0x000000011c0b7836 */ /* 0x000fe20000000000 */
[----:B------:R-:W-:Y:S02]  /*4170*/  IADD3 R10, PT, PT, R10, 0x4, RZ ;  /* 0x000000040a0a7810 */ /* 0x000fe40007ffe0ff */
[----:B--2---:R-:W-:-:S04]  /*4180*/  ISETP.GE.AND P1, PT, R20, R3, PT ;  /* 0x000000031400720c */ /* 0x004fc80003f26270 */
[----:B------:R-:W-:Y:S02]  /*4190*/  ISETP.GE.AND P1, PT, R20, R2, !P1 ;  /* 0x000000021400720c */ /* 0x000fe40004f26270 */
[----:B---3--:R-:W-:-:S04]  /*41a0*/  ISETP.GE.AND P0, PT, R18, R3, PT ;  /* 0x000000031200720c */ /* 0x008fc80003f06270 */
[----:B------:R-:W-:Y:S02]  /*41b0*/  ISETP.GE.AND P0, PT, R18, R2, !P0 ;  /* 0x000000021200720c */ /* 0x000fe40004706270 */
[----:B----4-:R-:W-:-:S05]  /*41c0*/  ISETP.GE.AND P2, PT, R16, R3, PT ;  /* 0x000000031000720c */ /* 0x010fca0003f46270 */
[----:B------:R-:W-:Y:S02]  /*41d0*/  @!P1 IADD3 R11, PT, PT, R28, RZ, RZ ;  /* 0x000000ff1c0b9210 */ /* 0x000fe40007ffe0ff */
[-C--:B------:R-:W-:Y:S02]  /*41e0*/  ISETP.GE.AND P1, PT, R16, R2.reuse, !P2 ;  /* 0x000000021000720c */ /* 0x080fe40005726270 */
[C---:B-----5:R-:W-:Y:S01]  /*41f0*/  ISETP.GE.AND P2, PT, R14.reuse, R3, PT ;  /* 0x000000030e00720c */ /* 0x060fe20003f46270 */
[C---:B------:R-:W-:Y:S01]  /*4200*/  VIADD R16, R11.reuse, 0x1 ;  /* 0x000000010b107836 */ /* 0x040fe20000000000 */
[----:B------:R-:W-:Y:S02]  /*4210*/  @!P0 IADD3 R16, PT, PT, R11, RZ, RZ ;  /* 0x000000ff0b108210 */ /* 0x000fe40007ffe0ff */
[----:B------:R-:W-:-:S03]  /*4220*/  ISETP.GE.AND P0, PT, R14, R2, !P2 ;  /* 0x000000020e00720c */ /* 0x000fc60005706270 */
[----:B------:R-:W-:-:S04]  /*4230*/  VIADD R11, R16, 0x1 ;  /* 0x00000001100b7836 */ /* 0x000fc80000000000 */
[----:B------:R-:W-:-:S05]  /*4240*/  @!P1 IADD3 R11, PT, PT, R16, RZ, RZ ;  /* 0x000000ff100b9210 */ /* 0x000fca0007ffe0ff */
[----:B------:R-:W-:Y:S02]  /*4250*/  VIADD R28, R11, 0x1 ;  /* 0x000000010b1c7836 */ /* 0x000fe40000000000 */
[----:B------:R-:W-:-:S07]  /*4260*/  @!P0 IMAD.MOV R28, RZ, RZ, R11 ;  /* 0x000000ffff1c8224 */ /* 0x000fce00078e020b */
.L_x_41:
[----:B------:R-:W-:-:S04]  /*4270*/  LOP3.LUT R11, R27, 0x3, RZ, 0xc0, !PT ;  /* 0x000000031b0b7812 */ /* 0x000fc800078ec0ff */
[----:B------:R-:W-:-:S13]  /*4280*/  ISETP.NE.AND P0, PT, R11, RZ, PT ;  /* 0x000000ff0b00720c */ /* 0x000fda0003f05270 */
[----:B------:R-:W-:Y:S05]  /*4290*/  @!P0 BRA `(.L_x_31) ;  /* 0x0000000000a48947 */ /* 0x000fea0003800000 */
[----:B------:R-:W-:Y:S02]  /*42a0*/  ISETP.NE.AND P0, PT, R11, 0x1, PT ;  /* 0x000000010b00780c */ /* 0x000fe40003f05270 */
[----:B------:R-:W-:-:S04]  /*42b0*/  LOP3.LUT R27, R27, 0x1, RZ, 0xc0, !PT ;  /* 0x000000011b1b7812 */ /* 0x000fc800078ec0ff */
[----:B------:R-:W-:-:S07]  /*42c0*/  ISETP.NE.U32.AND P1, PT, R27, 0x1, PT ;  /* 0x000000011b00780c */ /* 0x000fce0003f25070 */
[----:B------:R-:W-:Y:S06]  /*42d0*/  @!P0 BRA `(.L_x_42) ;  /* 0x0000000000588947 */ /* 0x000fec0003800000 */
[----:B------:R-:W1:Y:S01]  /*42e0*/  LDC.64 R18, c[0x0][0x3a8] ;  /* 0x0000ea00ff127b82 */ /* 0x000e620000000a00 */
[----:B------:R-:W2:Y:S07]  /*42f0*/  LDCU UR5, c[0x0][0x3b8] ;  /* 0x00007700ff0577ac */ /* 0x000eae0008000800 */
[----:B------:R-:W3:Y:S01]  /*4300*/  LDC.64 R16, c[0x0][0x3a0] ;  /* 0x0000e800ff107b82 */ /* 0x000ee20000000a00 */
[----:B--2---:R-:W-:-:S04]  /*4310*/  IMAD R11, R23, UR5, R10 ;  /* 0x00000005170b7c24 */ /* 0x004fc8000f8e020a */
[----:B-1----:R-:W-:-:S05]  /*4320*/  IMAD.WIDE R18, R11, 0x4, R18 ;  /* 0x000000040b127825 */ /* 0x002fca00078e0212 */
[----:B------:R-:W2:Y:S04]  /*4330*/  LDG.E R14, desc[UR8][R18.64] ;  /* 0x00000008120e7981 */ /* 0x000ea8000c1e1900 */
[----:B------:R-:W4:Y:S01]  /*4340*/  LDG.E R20, desc[UR8][R18.64+0x4] ;  /* 0x0000040812147981 */ /* 0x000f22000c1e1900 */
[----:B--2---:R-:W-:-:S04]  /*4350*/  IMAD R15, R7, UR5, R14 ;  /* 0x00000005070f7c24 */ /* 0x004fc8000f8e020e */
[----:B---3--:R-:W-:-:S04]  /*4360*/  IMAD.WIDE R14, R15, 0x4, R16 ;  /* 0x000000040f0e7825 */ /* 0x008fc800078e0210 */
        /* <DEDUP_REMOVED lines=13> */
.L_x_42:
[----:B------:R-:W-:Y:S05]  /*4440*/  @P1 BRA `(.L_x_31) ;  /* 0x0000000000381947 */ /* 0x000fea0003800000 */
[----:B------:R-:W1:Y:S01]  /*4450*/  LDC.64 R14, c[0x0][0x3a8] ;  /* 0x0000ea00ff0e7b82 */ /* 0x000e620000000a00 */
[----:B------:R-:W2:Y:S02]  /*4460*/  LDCU UR5, c[0x0][0x3b8] ;  /* 0x00007700ff0577ac */ /* 0x000ea40008000800 */
[----:B--2---:R-:W-:-:S04]  /*4470*/  IMAD R11, R23, UR5, R10 ;  /* 0x00000005170b7c24 */ /* 0x004fc8000f8e020a */
[----:B-1----:R-:W-:Y:S02]  /*4480*/  IMAD.WIDE R14, R11, 0x4, R14 ;  /* 0x000000040b0e7825 */ /* 0x002fe400078e020e */
[----:B------:R-:W1:Y:S04]  /*4490*/  LDC.64 R10, c[0x0][0x3a0] ;  /* 0x0000e800ff0a7b82 */ /* 0x000e680000000a00 */
[----:B------:R-:W2:Y:S02]  /*44a0*/  LDG.E R14, desc[UR8][R14.64] ;  /* 0x000000080e0e7981 */ /* 0x000ea4000c1e1900 */
[----:B--2---:R-:W-:-:S04]  /*44b0*/  IMAD R17, R7, UR5, R14 ;  /* 0x0000000507117c24 */ /* 0x004fc8000f8e020e */
[----:B-1----:R-:W-:-:S06]  /*44c0*/  IMAD.WIDE R10, R17, 0x4, R10 ;  /* 0x00000004110a7825 */ /* 0x002fcc00078e020a */
[----:B------:R-:W2:Y:S01]  /*44d0*/  LDG.E R10, desc[UR8][R10.64] ;  /* 0x000000080a0a7981 */ /* 0x000ea2000c1e1900 */
[----:B------:R-:W-:Y:S01]  /*44e0*/  VIADD R16, R28, 0x1 ;  /* 0x000000011c107836 */ /* 0x000fe20000000000 */
[----:B--2---:R-:W-:-:S04]  /*44f0*/  ISETP.GE.AND P0, PT, R10, R3, PT ;  /* 0x000000030a00720c */ /* 0x004fc80003f06270 */
[----:B------:R-:W-:-:S13]  /*4500*/  ISETP.GE.AND P0, PT, R10, R2, !P0 ;  /* 0x000000020a00720c */ /* 0x000fda0004706270 */
[----:B------:R-:W-:-:S05]  /*4510*/  @!P0 IADD3 R16, PT, PT, R28, RZ, RZ ;  /* 0x000000ff1c108210 */ /* 0x000fca0007ffe0ff */
[----:B------:R-:W-:-:S07]  /*4520*/  IMAD.MOV.U32 R28, RZ, RZ, R16 ;  /* 0x000000ffff1c7224 */ /* 0x000fce00078e0010 */
.L_x_31:
[----:B0-----:R-:W-:Y:S05]  /*4530*/  BSYNC.RECONVERGENT B0 ;  /* 0x0000000000007941 */ /* 0x001fea0003800200 */
.L_x_29:
[----:B------:R-:W-:Y:S01]  /*4540*/  ISETP.GT.AND P0, PT, R6, UR6, PT ;  /* 0x0000000606007c0c */ /* 0x000fe2000bf04270 */
[----:B------:R-:W0:Y:S01]  /*4550*/  LDCU UR10, c[0x0][0x3b8] ;  /* 0x00007700ff0a77ac */ /* 0x000e220008000800 */
[----:B------:R-:W-:Y:S11]  /*4560*/  BSSY.RECONVERGENT B0, `(.L_x_43) ;  /* 0x000015f000007945 */ /* 0x000ff60003800200 */
[----:B------:R-:W-:Y:S05]  /*4570*/  @P0 BRA `(.L_x_44) ;  /* 0x0000000800cc0947 */ /* 0x000fea0003800000 */
        /* <DEDUP_REMOVED lines=13> */
.L_x_48:
[----:B------:R-:W1:Y:S01]  /*4650*/  LDC.64 R16, c[0x0][0x3a8] ;  /* 0x0000ea00ff107b82 */ /* 0x000e620000000a00 */
[----:B0-----:R-:W-:-:S04]  /*4660*/  IMAD R11, R7, UR10, R20 ;  /* 0x0000000a070b7c24 */ /* 0x001fc8000f8e0214 */
[----:B-1----:R-:W-:-:S03]  /*4670*/  IMAD.WIDE R16, R11, 0x4, R16 ;  /* 0x000000040b107825 */ /* 0x002fc600078e0210 */
[----:B------:R-:W0:Y:S02]  /*4680*/  LDC.64 R10, c[0x0][0x3a0] ;  /* 0x0000e800ff0a7b82 */ /* 0x000e240000000a00 */
[----:B------:R-:W2:Y:S04]  /*4690*/  LDG.E R19, desc[UR8][R16.64+0x8] ;  /* 0x0000080810137981 */ /* 0x000ea8000c1e1900 */
[----:B------:R-:W3:Y:S04]  /*46a0*/  LDG.E R18, desc[UR8][R16.64+0x4] ;  /* 0x0000040810127981 */ /* 0x000ee8000c1e1900 */
[----:B------:R-:W4:Y:S01]  /*46b0*/  LDG.E R14, desc[UR8][R16.64] ;  /* 0x00000008100e7981 */ /* 0x000f22000c1e1900 */
[----:B--2---:R-:W-:-:S02]  /*46c0*/  IMAD R19, R23, UR10, R19 ;  /* 0x0000000a17137c24 */ /* 0x004fc4000f8e0213 */
[----:B---3--:R-:W-:Y:S02]  /*46d0*/  IMAD R29, R23, UR10, R18 ;  /* 0x0000000a171d7c24 */ /* 0x008fe4000f8e0212 */
[----:B0-----:R-:W-:-:S06]  /*46e0*/  IMAD.WIDE R18, R19, 0x4, R10 ;  /* 0x0000000413127825 */ /* 0x001fcc00078e020a */
[----:B------:R-:W2:Y:S01]  /*46f0*/  LDG.E R19, desc[UR8][R18.64] ;  /* 0x0000000812137981 */ /* 0x000ea2000c1e1900 */
[----:B----4-:R-:W-:-:S03]  /*4700*/  IMAD R15, R23, UR10, R14 ;  /* 0x0000000a170f7c24 */ /* 0x010fc6000f8e020e */
[----:B------:R-:W3:Y:S01]  /*4710*/  LDG.E R18, desc[UR8][R16.64+0xc] ;  /* 0x00000c0810127981 */ /* 0x000ee2000c1e1900 */
[----:B------:R-:W-:-:S05]  /*4720*/  IMAD.WIDE R14, R15, 0x4, R10 ;  /* 0x000000040f0e7825 */ /* 0x000fca00078e020a */
[----:B------:R0:W4:Y:S02]  /*4730*/  LDG.E R27, desc[UR8][R14.64] ;  /* 0x000000080e1b7981 */ /* 0x000124000c1e1900 */
[----:B0-----:R-:W-:-:S05]  /*4740*/  IMAD.WIDE R14, R29, 0x4, R10 ;  /* 0x000000041d0e7825 */ /* 0x001fca00078e020a */
[----:B------:R3:W5:Y:S02]  /*4750*/  LDG.E R29, desc[UR8][R14.64] ;  /* 0x000000080e1d7981 */ /* 0x000764000c1e1900 */
[----:B---3--:R-:W-:-:S04]  /*4760*/  IMAD R15, R23, UR10, R18 ;  /* 0x0000000a170f7c24 */ /* 0x008fc8000f8e0212 */
[----:B------:R-:W-:-:S06]  /*4770*/  IMAD.WIDE R14, R15, 0x4, R10 ;  /* 0x000000040f0e7825 */ /* 0x000fcc00078e020a */
[----:B------:R-:W3:Y:S01]  /*4780*/  LDG.E R15, desc[UR8][R14.64] ;  /* 0x000000080e0f7981 */ /* 0x000ee2000c1e1900 */
[----:B-----5:R-:W-:-:S04]  /*4790*/  ISETP.GE.AND P1, PT, R29, UR7, PT ;  /* 0x000000071d007c0c */ /* 0x020fc8000bf26270 */
[----:B------:R-:W-:Y:S02]  /*47a0*/  ISETP.GE.AND P1, PT, R29, R22, !P1 ;  /* 0x000000161d00720c */ /* 0x000fe40004f26270 */
[----:B------:R-:W5:Y:S01]  /*47b0*/  LDG.E R29, desc[UR8][R16.64+0x10] ;  /* 0x00001008101d7981 */ /* 0x000f62000c1e1900 */
[----:B----4-:R-:W-:-:S04]  /*47c0*/  ISETP.GE.AND P0, PT, R27, UR7, PT ;  /* 0x000000071b007c0c */ /* 0x010fc8000bf06270 */
[----:B------:R-:W-:Y:S01]  /*47d0*/  ISETP.GE.AND P0, PT, R27, R22, !P0 ;  /* 0x000000161b00720c */ /* 0x000fe20004706270 */
[----:B------:R-:W-:-:S12]  /*47e0*/  VIADD R27, R21, 0x1 ;  /* 0x00000001151b7836 */ /* 0x000fd80000000000 */
[----:B------:R-:W-:Y:S02]  /*47f0*/  @!P0 IADD3 R27, PT, PT, R21, RZ, RZ ;  /* 0x000000ff151b8210 */ /* 0x000fe40007ffe0ff */
[----:B--2---:R-:W-:-:S03]  /*4800*/  ISETP.GE.AND P0, PT, R19, UR7, PT ;  /* 0x0000000713007c0c */ /* 0x004fc6000bf06270 */
[----:B------:R-:W-:Y:S01]  /*4810*/  VIADD R21, R27, 0x1 ;  /* 0x000000011b157836 */ /* 0x000fe20000000000 */
[----:B------:R-:W-:Y:S02]  /*4820*/  ISETP.GE.AND P0, PT, R19, R22, !P0 ;  /* 0x000000161300720c */ /* 0x000fe40004706270 */
[----:B------:R-:W-:Y:S02]  /*4830*/  @!P1 IADD3 R21, PT, PT, R27, RZ, RZ ;  /* 0x000000ff1b159210 */ /* 0x000fe40007ffe0ff */
[----:B------:R-:W2:Y:S03]  /*4840*/  LDG.E R27, desc[UR8][R16.64+0x14] ;  /* 0x00001408101b7981 */ /* 0x000ea6000c1e1900 */
[----:B------:R-:W-:-:S06]  /*4850*/  VIADD R18, R21, 0x1 ;  /* 0x0000000115127836 */ /* 0x000fcc0000000000 */
[----:B------:R-:W-:-:S05]  /*4860*/  @!P0 IADD3 R18, PT, PT, R21, RZ, RZ ;  /* 0x000000ff15128210 */ /* 0x000fca0007ffe0ff */
[----:B------:R-:W-:Y:S01]  /*4870*/  VIADD R21, R18, 0x1 ;  /* 0x0000000112157836 */ /* 0x000fe20000000000 */
[----:B---3--:R-:W-:-:S04]  /*4880*/  ISETP.GE.AND P1, PT, R15, UR7, PT ;  /* 0x000000070f007c0c */ /* 0x008fc8000bf26270 */
[----:B------:R-:W-:Y:S01]  /*4890*/  ISETP.GE.AND P1, PT, R15, R22, !P1 ;  /* 0x000000160f00720c */ /* 0x000fe20004f26270 */
[----:B-----5:R-:W-:Y:S02]  /*48a0*/  IMAD R19, R23, UR10, R29 ;  /* 0x0000000a17137c24 */ /* 0x020fe4000f8e021d */
[----:B------:R-:W3:Y:S10]  /*48b0*/  LDG.E R29, desc[UR8][R16.64+0x18] ;  /* 0x00001808101d7981 */ /* 0x000ef4000c1e1900 */
[----:B------:R-:W-:Y:S01]  /*48c0*/  @!P1 IADD3 R21, PT, PT, R18, RZ, RZ ;  /* 0x000000ff12159210 */ /* 0x000fe20007ffe0ff */
[----:B------:R-:W-:-:S06]  /*48d0*/  IMAD.WIDE R18, R19, 0x4, R10 ;  /* 0x0000000413127825 */ /* 0x000fcc00078e020a */
[----:B------:R-:W4:Y:S04]  /*48e0*/  LDG.E R19, desc[UR8][R18.64] ;  /* 0x0000000812137981 */ /* 0x000f28000c1e1900 */
[----:B------:R-:W5:Y:S01]  /*48f0*/  LDG.E R16, desc[UR8][R16.64+0x1c] ;  /* 0x00001c0810107981 */ /* 0x000f62000c1e1900 */
[----:B--2---:R-:W-:-:S04]  /*4900*/  IMAD R15, R23, UR10, R27 ;  /* 0x0000000a170f7c24 */ /* 0x004fc8000f8e021b */
[----:B------:R-:W-:-:S05]  /*4910*/  IMAD.WIDE R14, R15, 0x4, R10 ;  /* 0x000000040f0e7825 */ /* 0x000fca00078e020a */
[----:B------:R0:W2:Y:S01]  /*4920*/  LDG.E R27, desc[UR8][R14.64] ;  /* 0x000000080e1b7981 */ /* 0x0000a2000c1e1900 */
[----:B---3--:R-:W-:-:S04]  /*4930*/  IMAD R29, R23, UR10, R29 ;  /* 0x0000000a171d7c24 */ /* 0x008fc8000f8e021d */
[----:B0-----:R-:W-:Y:S01]  /*4940*/  IMAD.WIDE R14, R29, 0x4, R10 ;  /* 0x000000041d0e7825 */ /* 0x001fe200078e020a */
[----:B----4-:R-:W-:-:S04]  /*4950*/  ISETP.GE.AND P1, PT, R19, UR7, PT ;  /* 0x0000000713007c0c */ /* 0x010fc8000bf26270 */
[----:B------:R-:W3:Y:S01]  /*4960*/  LDG.E R29, desc[UR8][R14.64] ;  /* 0x000000080e1d7981 */ /* 0x000ee2000c1e1900 */
[----:B------:R-:W-:Y:S01]  /*4970*/  ISETP.GE.AND P1, PT, R19, R22, !P1 ;  /* 0x000000161300720c */ /* 0x000fe20004f26270 */
[----:B-----5:R-:W-:-:S04]  /*4980*/  IMAD R19, R23, UR10, R16 ;  /* 0x0000000a17137c24 */ /* 0x020fc8000f8e0210 */
[----:B------:R-:W-:-:S06]  /*4990*/  IMAD.WIDE R10, R19, 0x4, R10 ;  /* 0x00000004130a7825 */ /* 0x000fcc00078e020a */
[----:B------:R0:W4:Y:S01]  /*49a0*/  LDG.E R11, desc[UR8][R10.64] ;  /* 0x000000080a0b7981 */ /* 0x000122000c1e1900 */
[C---:B------:R-:W-:Y:S01]  /*49b0*/  VIADD R16, R21.reuse, 0x1 ;  /* 0x0000000115107836 */ /* 0x040fe20000000000 */
[----:B------:R-:W-:Y:S02]  /*49c0*/  @!P1 IADD3 R16, PT, PT, R21, RZ, RZ ;  /* 0x000000ff15109210 */ /* 0x000fe40007ffe0ff */
[----:B--2---:R-:W-:-:S04]  /*49d0*/  ISETP.GE.AND P0, PT, R27, UR7, PT ;  /* 0x000000071b007c0c */ /* 0x004fc8000bf06270 */
[----:B------:R-:W-:Y:S01]  /*49e0*/  ISETP.GE.AND P0, PT, R27, R22, !P0 ;  /* 0x000000161b00720c */ /* 0x000fe20004706270 */
[----:B------:R-:W-:Y:S01]  /*49f0*/  VIADD R17, R16, 0x1 ;  /* 0x0000000110117836 */ /* 0x000fe20000000000 */
[----:B------:R-:W-:-:S11]  /*4a00*/  IADD3 R26, PT, PT, R26, 0x8, RZ ;  /* 0x000000081a1a7810 */ /* 0x000fd60007ffe0ff */
[----:B------:R-:W-:-:S05]  /*4a10*/  @!P0 IADD3 R17, PT, PT, R16, RZ, RZ ;  /* 0x000000ff10118210 */ /* 0x000fca0007ffe0ff */
[----:B0-----:R-:W-:Y:S02]  /*4a20*/  VIADD R10, R17, 0x1 ;  /* 0x00000001110a7836 */ /* 0x001fe40000000000 */
[----:B------:R-:W-:Y:S01]  /*4a30*/  VIADD R20, R20, 0x8 ;  /* 0x0000000814147836 */ /* 0x000fe20000000000 */
[----:B---3--:R-:W-:-:S04]  /*4a40*/  ISETP.GE.AND P2, PT, R29, UR7, PT ;  /* 0x000000071d007c0c */ /* 0x008fc8000bf46270 */
[----:B------:R-:W-:Y:S02]  /*4a50*/  ISETP.GE.AND P1, PT, R29, R22, !P2 ;  /* 0x000000161d00720c */ /* 0x000fe40005726270 */
[----:B----4-:R-:W-:-:S11]  /*4a60*/  ISETP.GE.AND P2, PT, R11, UR7, PT ;  /* 0x000000070b007c0c */ /* 0x010fd6000bf46270 */
[----:B------:R-:W-:Y:S01]  /*4a70*/  @!P1 IMAD.MOV R10, RZ, RZ, R17 ;  /* 0x000000ffff0a9224 */ /* 0x000fe200078e0211 */
[----:B------:R-:W-:Y:S02]  /*4a80*/  ISETP.NE.AND P1, PT, R26, R9, PT ;  /* 0x000000091a00720c */ /* 0x000fe40003f25270 */
[----:B------:R-:W-:Y:S02]  /*4a90*/  ISETP.GE.AND P0, PT, R11, R22, !P2 ;  /* 0x000000160b00720c */ /* 0x000fe40005706270 */
[----:B------:R-:W-:-:S11]  /*4aa0*/  IADD3 R21, PT, PT, R10, 0x1, RZ ;  /* 0x000000010a157810 */ /* 0x000fd60007ffe0ff */
[----:B------:R-:W-:Y:S01]  /*4ab0*/  @!P0 IADD3 R21, PT, PT, R10, RZ, RZ ;  /* 0x000000ff0a158210 */ /* 0x000fe20007ffe0ff */
[----:B------:R-:W-:Y:S06]  /*4ac0*/  @P1 BRA `(.L_x_48) ;  /* 0xfffffff800e01947 */ /* 0x000fec000383ffff */
.L_x_47:
[----:B0-----:R-:W-:Y:S05]  /*4ad0*/  BSYNC.RECONVERGENT B1 ;  /* 0x0000000000017941 */ /* 0x001fea0003800200 */
.L_x_46:
        /* <DEDUP_REMOVED lines=19> */
[----:B------:R0:W2:Y:S02]  /*4c10*/  LDG.E R19, desc[UR8][R18.64] ;  /* 0x0000000812137981 */ /* 0x0000a4000c1e1900 */
[----:B------:R-:W-:-:S04]  /*4c20*/  IMAD.WIDE R16, R15, 0x4, R10 ;  /* 0x000000040f107825 */ /* 0x000fc800078e020a */
[C---:B----4-:R-:W-:Y:S02]  /*4c30*/  IMAD R15, R23.reuse, UR5, R14 ;  /* 0x00000005170f7c24 */ /* 0x050fe4000f8e020e */
[----:B------:R-:W3:Y:S01]  /*4c40*/  LDG.E R17, desc[UR8][R16.64] ;  /* 0x0000000810117981 */ /* 0x000ee2000c1e1900 */
[----:B-----5:R-:W-:Y:S02]  /*4c50*/  IMAD R29, R23, UR5, R29 ;  /* 0x00000005171d7c24 */ /* 0x020fe4000f8e021d */
[----:B------:R-:W-:-:S04]  /*4c60*/  IMAD.WIDE R14, R15, 0x4, R10 ;  /* 0x000000040f0e7825 */ /* 0x000fc800078e020a */
[----:B------:R-:W-:Y:S02]  /*4c70*/  IMAD.WIDE R10, R29, 0x4, R10 ;  /* 0x000000041d0a7825 */ /* 0x000fe400078e020a */
[----:B------:R-:W4:Y:S04]  /*4c80*/  LDG.E R15, desc[UR8][R14.64] ;  /* 0x000000080e0f7981 */ /* 0x000f28000c1e1900 */
[----:B------:R-:W5:Y:S01]  /*4c90*/  LDG.E R11, desc[UR8][R10.64] ;  /* 0x000000080a0b7981 */ /* 0x000f62000c1e1900 */
[----:B0-----:R-:W-:Y:S01]  /*4ca0*/  IADD3 R18, PT, PT, R21, 0x1, RZ ;  /* 0x0000000115127810 */ /* 0x001fe20007ffe0ff */
[----:B------:R-:W-:Y:S01]  /*4cb0*/  VIADD R20, R20, 0x4 ;  /* 0x0000000414147836 */ /* 0x000fe20000000000 */
[----:B--2---:R-:W-:-:S04]  /*4cc0*/  ISETP.GE.AND P1, PT, R19, UR7, PT ;  /* 0x0000000713007c0c */ /* 0x004fc8000bf26270 */
[----:B------:R-:W-:Y:S02]  /*4cd0*/  ISETP.GE.AND P1, PT, R19, R22, !P1 ;  /* 0x000000161300720c */ /* 0x000fe40004f26270 */
[----:B---3--:R-:W-:-:S04]  /*4ce0*/  ISETP.GE.AND P0, PT, R17, UR7, PT ;  /* 0x0000000711007c0c */ /* 0x008fc8000bf06270 */
[----:B------:R-:W-:Y:S02]  /*4cf0*/  ISETP.GE.AND P0, PT, R17, R22, !P0 ;  /* 0x000000161100720c */ /* 0x000fe40004706270 */
[----:B----4-:R-:W-:-:S05]  /*4d00*/  ISETP.GE.AND P2, PT, R15, UR7, PT ;  /* 0x000000070f007c0c */ /* 0x010fca000bf46270 */
[----:B------:R-:W-:Y:S01]  /*4d10*/  @!P1 IMAD.MOV R18, RZ, RZ, R21 ;  /* 0x000000ffff129224 */ /* 0x000fe200078e0215 */
[-C--:B------:R-:W-:Y:S02]  /*4d20*/  ISETP.GE.AND P1, PT, R15, R22.reuse, !P2 ;  /* 0x000000160f00720c */ /* 0x080fe40005726270 */
[C---:B-----5:R-:W-:Y:S02]  /*4d30*/  ISETP.GE.AND P2, PT, R11.reuse, UR7, PT ;  /* 0x000000070b007c0c */ /* 0x060fe4000bf46270 */
[----:B------:R-:W-:Y:S01]  /*4d40*/  IADD3 R14, PT, PT, R18, 0x1, RZ ;  /* 0x00000001120e7810 */ /* 0x000fe20007ffe0ff */
[----:B------:R-:W-:Y:S01]  /*4d50*/  @!P0 IMAD.MOV R14, RZ, RZ, R18 ;  /* 0x000000ffff0e8224 */ /* 0x000fe200078e0212 */
[----:B------:R-:W-:-:S04]  /*4d60*/  ISETP.GE.AND P0, PT, R11, R22, !P2 ;  /* 0x000000160b00720c */ /* 0x000fc80005706270 */
[----:B------:R-:W-:-:S03]  /*4d70*/  IADD3 R10, PT, PT, R14, 0x1, RZ ;  /* 0x000000010e0a7810 */ /* 0x000fc60007ffe0ff */
[----:B------:R-:W-:-:S05]  /*4d80*/  @!P1 IMAD.MOV R10, RZ, RZ, R14 ;  /* 0x000000ffff0a9224 */ /* 0x000fca00078e020e */
[C---:B------:R-:W-:Y:S02]  /*4d90*/  IADD3 R21, PT, PT, R10.reuse, 0x1, RZ ;  /* 0x000000010a157810 */ /* 0x040fe40007ffe0ff */
[----:B------:R-:W-:-:S07]  /*4da0*/  @!P0 IADD3 R21, PT, PT, R10, RZ, RZ ;  /* 0x000000ff0a158210 */ /* 0x000fce0007ffe0ff */
.L_x_50:
[----:B------:R-:W-:Y:S05]  /*4db0*/  BSYNC.RECONVERGENT B1 ;  /* 0x0000000000017941 */ /* 0x000fea0003800200 */
.L_x_49:
        /* <DEDUP_REMOVED lines=30> */
.L_x_52:
[----:B------:R-:W-:Y:S05]  /*4fa0*/  BSYNC.RECONVERGENT B1 ;  /* 0x0000000000017941 */ /* 0x000fea0003800200 */
.L_x_51:
        /* <DEDUP_REMOVED lines=16> */
.L_x_44:
[----:B------:R-:W-:Y:S01]  /*50b0*/  ISETP.GE.AND P0, PT, R22, UR7, PT ;  /* 0x0000000716007c0c */ /* 0x000fe2000bf06270 */
[----:B------:R-:W-:-:S12]  /*50c0*/  IMAD.MOV.U32 R21, RZ, RZ, RZ ;  /* 0x000000ffff157224 */ /* 0x000fd800078e00ff */
[----:B------:R-:W-:Y:S05]  /*50d0*/  @P0 BRA `(.L_x_45) ;  /* 0x00000008009c0947 */ /* 0x000fea0003800000 */
[----:B------:R-:W-:Y:S01]  /*50e0*/  IADD3 R10, PT, PT, R22, -UR7, RZ ;  /* 0x80000007160a7c10 */ /* 0x000fe2000fffe0ff */
[----:B------:R-:W-:Y:S01]  /*50f0*/  ULOP3.LUT UR13, UR6, 0x7, URZ, 0xc0, !UPT ;  /* 0x00000007060d7892 */ /* 0x000fe2000f8ec0ff */
[----:B------:R-:W-:Y:S02]  /*5100*/  IMAD.MOV.U32 R21, RZ, RZ, RZ ;  /* 0x000000ffff157224 */ /* 0x000fe400078e00ff */
[----:B------:R-:W-:Y:S01]  /*5110*/  ISETP.GT.U32.AND P0, PT, R10, -0x8, PT ;  /* 0xfffffff80a00780c */ /* 0x000fe20003f04070 */
[----:B------:R-:W-:-:S12]  /*5120*/  UISETP.NE.AND UP1, UPT, UR13, URZ, UPT ;  /* 0x000000ff0d00728c */ /* 0x000fd8000bf25270 */
[----:B------:R-:W-:Y:S05]  /*5130*/  @P0 BRA `(.L_x_53) ;  /* 0x0000000400300947 */ /* 0x000fea0003800000 */
[----:B------:R-:W-:Y:S01]  /*5140*/  HFMA2 R21, -RZ, RZ, 0, 0 ;  /* 0x00000000ff157431 */ /* 0x000fe200000001ff */
[----:B------:R-:W1:Y:S01]  /*5150*/  LDCU UR12, c[0x0][0x3b8] ;  /* 0x00007700ff0c77ac */ /* 0x000e620008000800 */
[----:B------:R-:W-:Y:S01]  /*5160*/  ULOP3.LUT UR11, UR6, 0xfffffff8, URZ, 0xc0, !UPT ;  /* 0xfffffff8060b7892 */ /* 0x000fe2000f8ec0ff */
[----:B------:R-:W-:-:S11]  /*5170*/  UMOV UR5, URZ ;  /* 0x000000ff00057c82 */ /* 0x000fd60008000000 */
.L_x_54:
[----:B------:R-:W2:Y:S01]  /*5180*/  LDC.64 R14, c[0x0][0x3a8] ;  /* 0x0000ea00ff0e7b82 */ /* 0x000ea20000000a00 */
[----:B-1----:R-:W-:-:S04]  /*5190*/  IMAD R11, R23, UR12, R22 ;  /* 0x0000000c170b7c24 */ /* 0x002fc8000f8e0216 */
[----:B--2---:R-:W-:-:S03]  /*51a0*/  IMAD.WIDE R14, R11, 0x4, R14 ;  /* 0x000000040b0e7825 */ /* 0x004fc600078e020e */
[----:B------:R-:W1:Y:S02]  /*51b0*/  LDC.64 R10, c[0x0][0x3a0] ;  /* 0x0000e800ff0a7b82 */ /* 0x000e640000000a00 */
[----:B------:R-:W2:Y:S04]  /*51c0*/  LDG.E R16, desc[UR8][R14.64] ;  /* 0x000000080e107981 */ /* 0x000ea8000c1e1900 */
[----:B------:R-:W3:Y:S04]  /*51d0*/  LDG.E R18, desc[UR8][R14.64+0x4] ;  /* 0x000004080e127981 */ /* 0x000ee8000c1e1900 */
[----:B------:R-:W4:Y:S04]  /*51e0*/  LDG.E R17, desc[UR8][R14.64+0x10] ;  /* 0x000010080e117981 */ /* 0x000f28000c1e1900 */
[----:B------:R-:W5:Y:S04]  /*51f0*/  LDG.E R29, desc[UR8][R14.64+0x8] ;  /* 0x000008080e1d7981 */ /* 0x000f68000c1e1900 */
[----:B------:R-:W5:Y:S01]  /*5200*/  LDG.E R20, desc[UR8][R14.64+0xc] ;  /* 0x00000c080e147981 */ /* 0x000f62000c1e1900 */
[----:B--2---:R-:W-:-:S03]  /*5210*/  IMAD R27, R7, UR12, R16 ;  /* 0x0000000c071b7c24 */ /* 0x004fc6000f8e0210 */
[----:B------:R-:W2:Y:S01]  /*5220*/  LDG.E R16, desc[UR8][R14.64+0x14] ;  /* 0x000014080e107981 */ /* 0x000ea2000c1e1900 */
[----:B-1----:R-:W-:-:S04]  /*5230*/  IMAD.WIDE R26, R27, 0x4, R10 ;  /* 0x000000041b1a7825 */ /* 0x002fc800078e020a */
[----:B---3--:R-:W-:Y:S02]  /*5240*/  IMAD R19, R7, UR12, R18 ;  /* 0x0000000c07137c24 */ /* 0x008fe4000f8e0212 */
[----:B------:R5:W3:Y:S02]  /*5250*/  LDG.E R26, desc[UR8][R26.64] ;  /* 0x000000081a1a7981 */ /* 0x000ae4000c1e1900 */
[----:B------:R-:W-:-:S06]  /*5260*/  IMAD.WIDE R18, R19, 0x4, R10 ;  /* 0x0000000413127825 */ /* 0x000fcc00078e020a */
[----:B------:R-:W2:Y:S01]  /*5270*/  LDG.E R18, desc[UR8][R18.64] ;  /* 0x0000000812127981 */ /* 0x000ea2000c1e1900 */
[C---:B----4-:R-:W-:Y:S02]  /*5280*/  IMAD R17, R7.reuse, UR12, R17 ;  /* 0x0000000c07117c24 */ /* 0x050fe4000f8e0211 */
[----:B-----5:R-:W-:Y:S01]  /*5290*/  IMAD R27, R7, UR12, R29 ;  /* 0x0000000c071b7c24 */ /* 0x020fe2000f8e021d */
[----:B---3--:R-:W-:-:S04]  /*52a0*/  ISETP.GE.AND P0, PT, R26, R3, PT ;  /* 0x000000031a00720c */ /* 0x008fc80003f06270 */
[----:B------:R-:W-:Y:S02]  /*52b0*/  ISETP.GE.AND P0, PT, R26, R2, !P0 ;  /* 0x000000021a00720c */ /* 0x000fe40004706270 */
[----:B--2---:R-:W-:-:S04]  /*52c0*/  ISETP.GE.AND P1, PT, R18, R3, PT ;  /* 0x000000031200720c */ /* 0x004fc80003f26270 */
[----:B------:R-:W-:Y:S01]  /*52d0*/  ISETP.GE.AND P1, PT, R18, R2, !P1 ;  /* 0x000000021200720c */ /* 0x000fe20004f26270 */
[----:B------:R-:W-:Y:S02]  /*52e0*/  VIADD R26, R21, 0x1 ;  /* 0x00000001151a7836 */ /* 0x000fe40000000000 */
[----:B------:R-:W-:-:S04]  /*52f0*/  IMAD.WIDE R18, R17, 0x4, R10 ;  /* 0x0000000411127825 */ /* 0x000fc800078e020a */
[----:B------:R-:W-:Y:S01]  /*5300*/  @!P0 IADD3 R26, PT, PT, R21, RZ, RZ ;  /* 0x000000ff151a8210 */ /* 0x000fe20007ffe0ff */
[----:B------:R-:W-:Y:S01]  /*5310*/  IMAD R17, R7, UR12, R16 ;  /* 0x0000000c07117c24 */ /* 0x000fe2000f8e0210 */
[----:B------:R-:W2:Y:S03]  /*5320*/  LDG.E R18, desc[UR8][R18.64] ;  /* 0x0000000812127981 */ /* 0x000ea6000c1e1900 */
[C---:B------:R-:W-:Y:S02]  /*5330*/  VIADD R29, R26.reuse, 0x1 ;  /* 0x000000011a1d7836 */ /* 0x040fe40000000000 */
[----:B------:R-:W-:Y:S01]  /*5340*/  IMAD.WIDE R16, R17, 0x4, R10 ;  /* 0x0000000411107825 */ /* 0x000fe200078e020a */
[----:B------:R-:W-:-:S03]  /*5350*/  @!P1 IADD3 R29, PT, PT, R26, RZ, RZ ;  /* 0x000000ff1a1d9210 */ /* 0x000fc60007ffe0ff */
[----:B------:R-:W-:Y:S02]  /*5360*/  IMAD.WIDE R26, R27, 0x4, R10 ;  /* 0x000000041b1a7825 */ /* 0x000fe400078e020a */
[----:B------:R-:W3:Y:S04]  /*5370*/  LDG.E R16, desc[UR8][R16.64] ;  /* 0x0000000810107981 */ /* 0x000ee8000c1e1900 */
[----:B------:R-:W4:Y:S04]  /*5380*/  LDG.E R26, desc[UR8][R26.64] ;  /* 0x000000081a1a7981 */ /* 0x000f28000c1e1900 */
[----:B------:R-:W5:Y:S04]  /*5390*/  LDG.E R17, desc[UR8][R14.64+0x18] ;  /* 0x000018080e117981 */ /* 0x000f68000c1e1900 */
[----:B------:R-:W2:Y:S01]  /*53a0*/  LDG.E R14, desc[UR8][R14.64+0x1c] ;  /* 0x00001c080e0e7981 */ /* 0x000ea2000c1e1900 */
[----:B------:R-:W-:-:S04]  /*53b0*/  IMAD R21, R7, UR12, R20 ;  /* 0x0000000c07157c24 */ /* 0x000fc8000f8e0214 */
[----:B------:R-:W-:-:S06]  /*53c0*/  IMAD.WIDE R20, R21, 0x4, R10 ;  /* 0x0000000415147825 */ /* 0x000fcc00078e020a */
[----:B------:R2:W3:Y:S01]  /*53d0*/  LDG.E R20, desc[UR8][R20.64] ;  /* 0x0000000814147981 */ /* 0x0004e2000c1e1900 */
[----:B----4-:R-:W-:Y:S01]  /*53e0*/  ISETP.GE.AND P1, PT, R26, R3, PT ;  /* 0x000000031a00720c */ /* 0x010fe20003f26270 */
[----:B-----5:R-:W-:-:S03]  /*53f0*/  IMAD R27, R7, UR12, R17 ;  /* 0x0000000c071b7c24 */ /* 0x020fc6000f8e0211 */
[----:B------:R-:W-:Y:S01]  /*5400*/  ISETP.GE.AND P1, PT, R26, R2, !P1 ;  /* 0x000000021a00720c */ /* 0x000fe20004f26270 */
[----:B------:R-:W-:-:S04]  /*5410*/  IMAD.WIDE R26, R27, 0x4, R10 ;  /* 0x000000041b1a7825 */ /* 0x000fc800078e020a */
[----:B--2---:R-:W-:Y:S02]  /*5420*/  IMAD R21, R7, UR12, R14 ;  /* 0x0000000c07157c24 */ /* 0x004fe4000f8e020e */
[----:B------:R-:W2:Y:S02]  /*5430*/  LDG.E R26, desc[UR8][R26.64] ;  /* 0x000000081a1a7981 */ /* 0x000ea4000c1e1900 */
[----:B------:R-:W-:-:S06]  /*5440*/  IMAD.WIDE R10, R21, 0x4, R10 ;  /* 0x00000004150a7825 */ /* 0x000fcc00078e020a */
[----:B------:R1:W4:Y:S01]  /*5450*/  LDG.E R10, desc[UR8][R10.64] ;  /* 0x000000080a0a7981 */ /* 0x000322000c1e1900 */
[----:B---3--:R-:W-:-:S04]  /*5460*/  ISETP.GE.AND P0, PT, R20, R3, PT ;  /* 0x000000031400720c */ /* 0x008fc80003f06270 */
[-C--:B------:R-:W-:Y:S02]  /*5470*/  ISETP.GE.AND P0, PT, R20, R2.reuse, !P0 ;  /* 0x000000021400720c */ /* 0x080fe40004706270 */
[CC--:B------:R-:W-:Y:S01]  /*5480*/  ISETP.GE.AND P2, PT, R18.reuse, R3.reuse, PT ;  /* 0x000000031200720c */ /* 0x0c0fe20003f46270 */
[C---:B------:R-:W-:Y:S01]  /*5490*/  VIADD R14, R29.reuse, 0x1 ;  /* 0x000000011d0e7836 */ /* 0x040fe20000000000 */
[----:B------:R-:W-:Y:S02]  /*54a0*/  @!P1 IADD3 R14, PT, PT, R29, RZ, RZ ;  /* 0x000000ff1d0e9210 */ /* 0x000fe40007ffe0ff */
[----:B------:R-:W-:Y:S02]  /*54b0*/  ISETP.GE.AND P1, PT, R18, R2, !P2 ;  /* 0x000000021200720c */ /* 0x000fe40005726270 */
[----:B------:R-:W-:Y:S01]  /*54c0*/  ISETP.GE.AND P2, PT, R16, R3, PT ;  /* 0x000000031000720c */ /* 0x000fe20003f46270 */
[----:B------:R-:W-:-:S04]  /*54d0*/  VIADD R15, R14, 0x1 ;  /* 0x000000010e0f7836 */ /* 0x000fc80000000000 */
[----:B------:R-:W-:Y:S02]  /*54e0*/  @!P0 IADD3 R15, PT, PT, R14, RZ, RZ ;  /* 0x000000ff0e0f8210 */ /* 0x000fe40007ffe0ff */
[----:B------:R-:W-:-:S03]  /*54f0*/  ISETP.GE.AND P0, PT, R16, R2, !P2 ;  /* 0x000000021000720c */ /* 0x000fc60005706270 */
[C---:B-1----:R-:W-:Y:S01]  /*5500*/  VIADD R11, R15.reuse, 0x1 ;  /* 0x000000010f0b7836 */ /* 0x042fe20000000000 */
[----:B------:R-:W-:Y:S01]  /*5510*/  @!P1 IADD3 R11, PT, PT, R15, RZ, RZ ;  /* 0x000000ff0f0b9210 */ /* 0x000fe20007ffe0ff */
[----:B------:R-:W-:-:S04]  /*5520*/  UIADD3 UR5, UPT, UPT, UR5, 0x8, URZ ;  /* 0x0000000805057890 */ /* 0x000fc8000fffe0ff */
[----:B------:R-:W-:Y:S01]  /*5530*/  VIADD R14, R11, 0x1 ;  /* 0x000000010b0e7836 */ /* 0x000fe20000000000 */
[----:B------:R-:W-:-:S03]  /*5540*/  UISETP.NE.AND UP0, UPT, UR5, UR11, UPT ;  /* 0x0000000b0500728c */ /* 0x000fc6000bf05270 */
        /* <DEDUP_REMOVED lines=9> */
[----:B------:R-:W-:Y:S01]  /*55e0*/  @!P0 IMAD.MOV R21, RZ, RZ, R10 ;  /* 0x000000ffff158224 */ /* 0x000fe200078e020a */
[----:B------:R-:W-:Y:S06]  /*55f0*/  BRA.U UP0, `(.L_x_54) ;  /* 0xfffffff900e07547 */ /* 0x000fec000b83ffff */
.L_x_53:
[----:B------:R-:W-:Y:S05]  /*5600*/  BRA.U !UP1, `(.L_x_45) ;  /* 0x0000000509507547 */ /* 0x000fea000b800000 */
[----:B------:R-:W-:Y:S02]  /*5610*/  UISETP.GE.U32.AND UP0, UPT, UR13, 0x4, UPT ;  /* 0x000000040d00788c */ /* 0x000fe4000bf06070 */
[----:B------:R-:W-:-:S04]  /*5620*/  ULOP3.LUT UR11, UR6, 0x3, URZ, 0xc0, !UPT ;  /* 0x00000003060b7892 */ /* 0x000fc8000f8ec0ff */
[----:B------:R-:W-:-:S03]  /*5630*/  UISETP.NE.AND UP1, UPT, UR11, URZ, UPT ;  /* 0x000000ff0b00728c */ /* 0x000fc6000bf25270 */
[----:B------:R-:W-:Y:S08]  /*5640*/  BRA.U !UP0, `(.L_x_55) ;  /* 0x0000000108987547 */ /* 0x000ff0000b800000 */
        /* <DEDUP_REMOVED lines=8> */
[----:B------:R-:W5:Y:S01]  /*56d0*/  LDG.E R20, desc[UR8][R26.64+0xc] ;  /* 0x00000c081a147981 */ /* 0x000f62000c1e1900 */
[----:B--2---:R-:W-:-:S04]  /*56e0*/  IMAD R19, R7, UR5, R16 ;  /* 0x0000000507137c24 */ /* 0x004fc8000f8e0210 */
[----:B-1----:R-:W-:-:S04]  /*56f0*/  IMAD.WIDE R18, R19, 0x4, R10 ;  /* 0x0000000413127825 */ /* 0x002fc800078e020a */
[----:B---3--:R-:W-:Y:S02]  /*5700*/  IMAD R15, R7, UR5, R15 ;  /* 0x00000005070f7c24 */ /* 0x008fe4000f8e020f */
[----:B------:R-:W2:Y:S02]  /*5710*/  LDG.E R18, desc[UR8][R18.64] ;  /* 0x0000000812127981 */ /* 0x000ea4000c1e1900 */
        /* <DEDUP_REMOVED lines=8> */
[----:B------:R-:W-:Y:S01]  /*57a0*/  VIADD R22, R22, 0x4 ;  /* 0x0000000416167836 */ /* 0x000fe20000000000 */
[----:B--2---:R-:W-:-:S04]  /*57b0*/  ISETP.GE.AND P1, PT, R18, R3, PT ;  /* 0x000000031200720c */ /* 0x004fc80003f26270 */
[----:B------:R-:W-:Y:S02]  /*57c0*/  ISETP.GE.AND P1, PT, R18, R2, !P1 ;  /* 0x000000021200720c */ /* 0x000fe40004f26270 */
[----:B------:R-:W-:Y:S02]  /*57d0*/  IADD3 R18, PT, PT, R21, 0x1, RZ ;  /* 0x0000000115127810 */ /* 0x000fe40007ffe0ff */
[----:B---3--:R-:W-:-:S04]  /*57e0*/  ISETP.GE.AND P0, PT, R16, R3, PT ;  /* 0x000000031000720c */ /* 0x008fc80003f06270 */
[----:B------:R-:W-:Y:S02]  /*57f0*/  ISETP.GE.AND P0, PT, R16, R2, !P0 ;  /* 0x000000021000720c */ /* 0x000fe40004706270 */
[----:B----4-:R-:W-:-:S03]  /*5800*/  ISETP.GE.AND P2, PT, R14, R3, PT ;  /* 0x000000030e00720c */ /* 0x010fc60003f46270 */
[----:B------:R-:W-:Y:S01]  /*5810*/  @!P1 IMAD.MOV R18, RZ, RZ, R21 ;  /* 0x000000ffff129224 */ /* 0x000fe200078e0215 */
[----:B------:R-:W-:Y:S02]  /*5820*/  ISETP.GE.AND P1, PT, R14, R2, !P2 ;  /* 0x000000020e00720c */ /* 0x000fe40005726270 */
[----:B-----5:R-:W-:Y:S02]  /*5830*/  ISETP.GE.AND P2, PT, R10, R3, PT ;  /* 0x000000030a00720c */ /* 0x020fe40003f46270 */
[----:B------:R-:W-:-:S03]  /*5840*/  IADD3 R14, PT, PT, R18, 0x1, RZ ;  /* 0x00000001120e7810 */ /* 0x000fc60007ffe0ff */
[----:B------:R-:W-:Y:S01]  /*5850*/  @!P0 IMAD.MOV R14, RZ, RZ, R18 ;  /* 0x000000ffff0e8224 */ /* 0x000fe200078e0212 */
[----:B------:R-:W-:-:S04]  /*5860*/  ISETP.GE.AND P0, PT, R10, R2, !P2 ;  /* 0x000000020a00720c */ /* 0x000fc80005706270 */
[----:B------:R-:W-:Y:S01]  /*5870*/  IADD3 R10, PT, PT, R14, 0x1, RZ ;  /* 0x000000010e0a7810 */ /* 0x000fe20007ffe0ff */
[----:B------:R-:W-:-:S05]  /*5880*/  @!P1 IMAD.MOV R10, RZ, RZ, R14 ;  /* 0x000000ffff0a9224 */ /* 0x000fca00078e020e */
[----:B------:R-:W-:-:S03]  /*5890*/  IADD3 R21, PT, PT, R10, 0x1, RZ ;  /* 0x000000010a157810 */ /* 0x000fc60007ffe0ff */
[----:B------:R-:W-:-:S07]  /*58a0*/  @!P0 IADD3 R21, PT, PT, R10, RZ, RZ ;  /* 0x000000ff0a158210 */ /* 0x000fce0007ffe0ff */
.L_x_55:
[----:B------:R-:W-:Y:S05]  /*58b0*/  BRA.U !UP1, `(.L_x_45) ;  /* 0x0000000109a47547 */ /* 0x000fea000b800000 */
[----:B------:R-:W-:Y:S02]  /*58c0*/  UISETP.NE.AND UP0, UPT, UR11, 0x1, UPT ;  /* 0x000000010b00788c */ /* 0x000fe4000bf05270 */
[----:B------:R-:W-:-:S04]  /*58d0*/  ULOP3.LUT UR5, UR6, 0x1, URZ, 0xc0, !UPT ;  /* 0x0000000106057892 */ /* 0x000fc8000f8ec0ff */
[----:B------:R-:W-:-:S03]  /*58e0*/  UISETP.NE.U32.AND UP1, UPT, UR5, 0x1, UPT ;  /* 0x000000010500788c */ /* 0x000fc6000bf25070 */
[----:B------:R-:W-:Y:S08]  /*58f0*/  BRA.U !UP0, `(.L_x_56) ;  /* 0x0000000108587547 */ /* 0x000ff0000b800000 */
        /* <DEDUP_REMOVED lines=22> */
.L_x_56:
[----:B------:R-:W-:Y:S05]  /*5a60*/  BRA.U UP1, `(.L_x_45) ;  /* 0x0000000101387547 */ /* 0x000fea000b800000 */
        /* <DEDUP_REMOVED lines=9> */
[----:B------:R-:W-:Y:S02]  /*5b00*/  IADD3 R16, PT, PT, R21, 0x1, RZ ;  /* 0x0000000115107810 */ /* 0x000fe40007ffe0ff */
[----:B--2---:R-:W-:-:S04]  /*5b10*/  ISETP.GE.AND P0, PT, R10, R3, PT ;  /* 0x000000030a00720c */ /* 0x004fc80003f06270 */
[----:B------:R-:W-:-:S13]  /*5b20*/  ISETP.GE.AND P0, PT, R10, R2, !P0 ;  /* 0x000000020a00720c */ /* 0x000fda0004706270 */
[----:B------:R-:W-:-:S05]  /*5b30*/  @!P0 IMAD.MOV R16, RZ, RZ, R21 ;  /* 0x000000ffff108224 */ /* 0x000fca00078e0215 */
[----:B------:R-:W-:-:S07]  /*5b40*/  MOV R21, R16 ;  /* 0x0000001000157202 */ /* 0x000fce0000000f00 */
.L_x_45:
[----:B0-----:R-:W-:Y:S05]  /*5b50*/  BSYNC.RECONVERGENT B0 ;  /* 0x0000000000007941 */ /* 0x001fea0003800200 */
.L_x_43:
[----:B------:R-:W0:Y:S01]  /*5b60*/  LDCU.64 UR6, c[0x0][0x390] ;  /* 0x00007200ff0677ac */ /* 0x000e220008000a00 */
[----:B------:R-:W-:Y:S01]  /*5b70*/  IMAD.IADD R14, R21, 0x1, R24 ;  /* 0x00000001150e7824 */ /* 0x000fe200078e0218 */
[----:B------:R-:W-:Y:S01]  /*5b80*/  IADD3 R16, PT, PT, R28, R25, RZ ;  /* 0x000000191c107210 */ /* 0x000fe20007ffe0ff */
[----:B------:R-:W1:Y:S01]  /*5b90*/  LDCU UR5, c[0x0][0x3b4] ;  /* 0x00007680ff0577ac */ /* 0x000e620008000800 */
[----:B0-----:R-:W-:-:S06]  /*5ba0*/  UIMAD.WIDE.U32 UR6, UR4, 0x4, UR6 ;  /* 0x00000004040678a5 */ /* 0x001fcc000f8e0006 */
[----:B------:R-:W-:Y:S01]  /*5bb0*/  IMAD.U32 R10, RZ, RZ, UR6 ;  /* 0x00000006ff0a7e24 */ /* 0x000fe2000f8e00ff */
[----:B------:R-:W-:-:S05]  /*5bc0*/  MOV R11, UR7 ;  /* 0x00000007000b7c02 */ /* 0x000fca0008000f00 */
[----:B------:R0:W2:Y:S01]  /*5bd0*/  LDG.E R20, desc[UR8][R10.64] ;  /* 0x000000080a147981 */ /* 0x0000a2000c1e1900 */
[----:B------:R-:W-:Y:S02]  /*5be0*/  ISETP.GE.AND P1, PT, R16, 0x2, PT ;  /* 0x000000021000780c */ /* 0x000fe40003f26270 */
[----:B------:R-:W-:Y:S02]  /*5bf0*/  CS2R R18, SRZ ;  /* 0x0000000000127805 */ /* 0x000fe4000001ff00 */
[----:B------:R-:W-:Y:S01]  /*5c00*/  ISETP.GE.AND P0, PT, R14, 0x2, PT ;  /* 0x000000020e00780c */ /* 0x000fe20003f06270 */
[----:B------:R-:W-:-:S04]  /*5c10*/  UIADD3 UR4, UPT, UPT, UR4, 0x1, URZ ;  /* 0x0000000104047890 */ /* 0x000fc8000fffe0ff */
[----:B-1----:R-:W-:-:S04]  /*5c20*/  UISETP.NE.AND UP0, UPT, UR4, UR5, UPT ;  /* 0x000000050400728c */ /* 0x002fc8000bf05270 */
[----:B------:R-:W-:Y:S01]  /*5c30*/  @P1 IADD3 R16, PT, PT, R16, -0x2, RZ ;  /* 0xfffffffe10101810 */ /* 0x000fe20007ffe0ff */
[----:B------:R-:W-:-:S03]  /*5c40*/  @P1 IMAD R25, R28, R25, RZ ;  /* 0x000000191c191224 */ /* 0x000fc600078e02ff */
[----:B------:R-:W-:Y:S02]  /*5c50*/  @P0 VIADD R14, R14, 0xfffffffe ;  /* 0xfffffffe0e0e0836 */ /* 0x000fe40000000000 */
[----:B------:R-:W-:Y:S02]  /*5c60*/  @P0 IMAD R21, R21, R24, RZ ;  /* 0x0000001815150224 */ /* 0x000fe400078e02ff */
[----:B0-----:R-:W-:Y:S01]  /*5c70*/  @P1 IMAD R10, R25, R16, RZ ;  /* 0x00000010190a1224 */ /* 0x001fe200078e02ff */
[----:B------:R-:W-:Y:S01]  /*5c80*/  CS2R R16, SRZ ;  /* 0x0000000000107805 */ /* 0x000fe2000001ff00 */
[----:B------:R-:W-:-:S04]  /*5c90*/  @P0 IMAD R14, R21, R14, RZ ;  /* 0x0000000e150e0224 */ /* 0x000fc800078e02ff */
[----:B------:R-:W0:Y:S08]  /*5ca0*/  @P1 I2F.F64 R10, R10 ;  /* 0x0000000a000a1312 */ /* 0x000e300000201c00 */
[----:B------:R-:W1:Y:S01]  /*5cb0*/  @P0 I2F.F64 R14, R14 ;  /* 0x0000000e000e0312 */ /* 0x000e620000201c00 */
[----:B0-----:R-:W-:Y:S02]  /*5cc0*/  @P1 DMUL R18, R10, 0.5 ;  /* 0x3fe000000a121828 */ /* 0x001fe40000000000 */
[----:B-1----:R-:W-:-:S08]  /*5cd0*/  @P0 DMUL R16, R14, 0.5 ;  /* 0x3fe000000e100828 */ /* 0x002fd00000000000 */
[----:B------:R-:W-:Y:S01]  /*5ce0*/  DADD R16, R18, R16 ;  /* 0x0000000012107229 */ /* 0x000fe20000000010 */
[----:B--2---:R-:W0:Y:S07]  /*5cf0*/  I2F.F64 R20, R20 ;  /* 0x0000001400147312 */ /* 0x004e2e0000201c00 */
[----:B0-----:R-:W-:Y:S01]  /*5d00*/  DFMA R12, R16, R20, R12 ;  /* 0x00000014100c722b */ /* 0x001fe2000000000c */
[----:B------:R-:W-:Y:S10]  /*5d10*/  BRA.U UP0, `(.L_x_57) ;  /* 0xffffffa5001c7547 */ /* 0x000ff4000b83ffff */
.L_x_0:
[----:B------:R-:W0:Y:S02]  /*5d20*/  LDC.64 R2, c[0x0][0x398] ;  /* 0x0000e600ff027b82 */ /* 0x000e240000000a00 */
[----:B0-----:R-:W-:-:S05]  /*5d30*/  IMAD.WIDE R2, R0, 0x8, R2 ;  /* 0x0000000800027825 */ /* 0x001fca00078e0202 */
[----:B------:R-:W-:Y:S01]  /*5d40*/  STG.E.64 desc[UR8][R2.64], R12 ;  /* 0x0000000c02007986 */ /* 0x000fe2000c101b08 */
[----:B------:R-:W-:Y:S05]  /*5d50*/  EXIT ;  /* 0x000000000000794d */ /* 0x000fea0003800000 */
.L_x_58:
[----:B------:R-:W-:-:S00]  /*5d60*/  BRA `(.L_x_58) ;  /* 0xfffffffc00fc7947 */ /* 0x000fc0000383ffff */
[----:B------:R-:W-:-:S00]  /*5d70*/  NOP ;  /* 0x0000000000007918 */ /* 0x000fc00000000000 */
        /* <DEDUP_REMOVED lines=8> */
.L_x_59:


//--------------------- .nv.shared.reserved.0     --------------------------
	.section	.nv.shared.reserved.0,"aw",@nobits
	.weak		__nv_reservedSMEM_offset_0_alias
	.size		__nv_reservedSMEM_offset_0_alias, 0, 64
	.other		__nv_reservedSMEM_offset_0_alias,@"STO_CUDA_RESERVED_SHARED STV_DEFAULT"
__nv_reservedSMEM_offset_0_alias:
	.zero		0
	.zero		64


//--------------------- .nv.constant0._Z29calculateCompactWeightsKernelP18CompactBipartitionS0_PiPdS1_S1_iii --------------------------
	.section	.nv.constant0._Z29calculateCompactWeightsKernelP18CompactBipartitionS0_PiPdS1_S1_iii,"a",@progbits
	.sectionflags	@""
	.align	4
.nv.constant0._Z29calculateCompactWeightsKernelP18CompactBipartitionS0_PiPdS1_S1_iii:
	.zero		956


//--------------------- SYMBOLS --------------------------

	.type		.nv.reservedSmem.offset0,@object
	.size		.nv.reservedSmem.offset0,0x4
